// auto-generated by cutlass_sweep.fmha — config: {"arch": "sm_90", "direction": "fwd", "dtype": "bf16", "head_dim": 128, "mask": "residual", "schedule": "pingpong", "tile_kv": 128, "tile_q": 128}
#include "cutlass/cutlass.h"
#include "cute/tensor.hpp"
#include "cutlass/device_kernel.h"
#include "cutlass/kernel_hardware_info.h"
#include "88_hopper_fmha/collective/fmha_fusion.hpp"
#include "88_hopper_fmha/kernel/fmha_kernel_builder.hpp"

using namespace cute;
using Element = cutlass::bfloat16_t;
using TileShape = Shape<_128, _128, _128>;
using StrideQ = cute::tuple<int, _1, cute::tuple<int, int>>;
using StrideK = cute::tuple<int, _1, cute::tuple<int, int>>;
using StrideV = cute::tuple<int, cute::_1, cute::tuple<int, int>>;

using Kernel = typename cutlass::fmha::kernel::FmhaBuilder<
    Element, float, float,
    TileShape, StrideQ, StrideK, StrideV,
    cutlass::fmha::collective::ResidualFusion,
    cutlass::gemm::KernelTmaWarpSpecializedPingpong
  >::Kernel;

auto* _anchor = &cutlass::device_kernel<Kernel>;


// ===== COMPILED SASS (sm_90a) =====

	.target	sm_90a

	.elftype	@"ET_EXEC"


//--------------------- .note.nv.tkinfo           --------------------------
	.section	.note.nv.tkinfo,"",@"SHT_NOTE"
	.sectionflags	@"SHF_NOTE_NV_TKINFO"
	.tkinfo
        /*0018*/ 	.word	0x00000002
        /*0030*/ 	.string	""
        /*0030*/ 	.string	"ptxas"
        /*0030*/ 	.string	"Cuda compilation tools, release 13.0, V13.0.88"
        /*0030*/ 	.string	"Build cuda_13.0.r13.0/compiler.36424714_0"
        /*0030*/ 	.string	"-arch sm_90a -m 64 "



//--------------------- .note.nv.cuinfo           --------------------------
	.section	.note.nv.cuinfo,"",@"SHT_NOTE"
	.sectionflags	@"SHF_NOTE_NV_CUINFO"
        /*0018*/ 	.short	0x0002
        /*001a*/ 	.short	0x005a
        /*001c*/ 	.short	0x0082
	.zero		2


//--------------------- .nv.info                  --------------------------
	.section	.nv.info,"",@"SHT_CUDA_INFO"
	.align	4


	//----- nvinfo : EIATTR_REGCOUNT
	.align		4
        /*0000*/ 	.byte	0x04, 0x2f
        /*0002*/ 	.short	(.L_16 - .L_15)
	.align		4
.L_15:
        /*0004*/ 	.word	index@(_ZN7cutlass13device_kernelINS_4fmha6kernel28FmhaKernelTmaWarpSpecializedINS1_10collective30FmhaMainloopTmaWarpSpecializedINS_10bfloat16_tEffN4cute5tupleIJNS7_1CILi128EEESA_SA_EEENS8_IJiNS9_ILi1EEENS8_IJiiEEEEEESE_SE_NS4_14ResidualFusionEJNS2_6OptionILNS2_3TagE0ENS9_ILb1EEEEENSG_ILSH_2ESI_EEEEENS4_15FmhaFwdEpilogueIS6_fNS8_IJNS9_ILi64EEESA_SA_EEEEENS2_23PersistentTileSchedulerEJSJ_SK_EEEEEvNT_6ParamsE)
        /*0008*/ 	.word	0x000000a8


	//----- nvinfo : EIATTR_FRAME_SIZE
	.align		4
.L_16:
        /*000c*/ 	.byte	0x04, 0x11
        /*000e*/ 	.short	(.L_18 - .L_17)
	.align		4
.L_17:
        /*0010*/ 	.word	index@($__internal_0_$__cuda_sm20_rcp_rn_f32_slowpath)
        /*0014*/ 	.word	0x00000000


	//----- nvinfo : EIATTR_FRAME_SIZE
	.align		4
.L_18:
        /*0018*/ 	.byte	0x04, 0x11
        /*001a*/ 	.short	(.L_20 - .L_19)
	.align		4
.L_19:
        /*001c*/ 	.word	index@(_ZN7cutlass13device_kernelINS_4fmha6kernel28FmhaKernelTmaWarpSpecializedINS1_10collective30FmhaMainloopTmaWarpSpecializedINS_10bfloat16_tEffN4cute5tupleIJNS7_1CILi128EEESA_SA_EEENS8_IJiNS9_ILi1EEENS8_IJiiEEEEEESE_SE_NS4_14ResidualFusionEJNS2_6OptionILNS2_3TagE0ENS9_ILb1EEEEENSG_ILSH_2ESI_EEEEENS4_15FmhaFwdEpilogueIS6_fNS8_IJNS9_ILi64EEESA_SA_EEEEENS2_23PersistentTileSchedulerEJSJ_SK_EEEEEvNT_6ParamsE)
        /*0020*/ 	.word	0x00000000


	//----- nvinfo : EIATTR_MIN_STACK_SIZE
	.align		4
.L_20:
        /*0024*/ 	.byte	0x04, 0x12
        /*0026*/ 	.short	(.L_22 - .L_21)
	.align		4
.L_21:
        /*0028*/ 	.word	index@(_ZN7cutlass13device_kernelINS_4fmha6kernel28FmhaKernelTmaWarpSpecializedINS1_10collective30FmhaMainloopTmaWarpSpecializedINS_10bfloat16_tEffN4cute5tupleIJNS7_1CILi128EEESA_SA_EEENS8_IJiNS9_ILi1EEENS8_IJiiEEEEEESE_SE_NS4_14ResidualFusionEJNS2_6OptionILNS2_3TagE0ENS9_ILb1EEEEENSG_ILSH_2ESI_EEEEENS4_15FmhaFwdEpilogueIS6_fNS8_IJNS9_ILi64EEESA_SA_EEEEENS2_23PersistentTileSchedulerEJSJ_SK_EEEEEvNT_6ParamsE)
        /*002c*/ 	.word	0x00000000
.L_22:


//--------------------- .nv.compat                --------------------------
	.section	.nv.compat,"",@"SHT_CUDA_COMPAT_INFO"
	.align	4
        /*0000*/ 	.byte	0x02, 0x09, 0x01, 0x00, 0x02, 0x02, 0x04, 0x00, 0x02, 0x05, 0x05, 0x00, 0x03, 0x07, 0x01, 0x01
        /*0010*/ 	.byte	0x02, 0x03, 0x01, 0x00, 0x02, 0x06, 0x01, 0x00, 0x04, 0x0b, 0x08, 0x00, 0x00, 0x00, 0x00, 0x00
        /*0020*/ 	.byte	0x00, 0x00, 0x00, 0x00


//--------------------- .nv.info._ZN7cutlass13device_kernelINS_4fmha6kernel28FmhaKernelTmaWarpSpecializedINS1_10collective30FmhaMainloopTmaWarpSpecializedINS_10bfloat16_tEffN4cute5tupleIJNS7_1CILi128EEESA_SA_EEENS8_IJiNS9_ILi1EEENS8_IJiiEEEEEESE_SE_NS4_14ResidualFusionEJNS2_6OptionILNS2_3TagE0ENS9_ILb1EEEEENSG_ILSH_2ESI_EEEEENS4_15FmhaFwdEpilogueIS6_fNS8_IJNS9_ILi64EEESA_SA_EEEEENS2_23PersistentTileSchedulerEJSJ_SK_EEEEEvNT_6ParamsE --------------------------
	.section	.nv.info._ZN7cutlass13device_kernelINS_4fmha6kernel28FmhaKernelTmaWarpSpecializedINS1_10collective30FmhaMainloopTmaWarpSpecializedINS_10bfloat16_tEffN4cute5tupleIJNS7_1CILi128EEESA_SA_EEENS8_IJiNS9_ILi1EEENS8_IJiiEEEEEESE_SE_NS4_14ResidualFusionEJNS2_6OptionILNS2_3TagE0ENS9_ILb1EEEEENSG_ILSH_2ESI_EEEEENS4_15FmhaFwdEpilogueIS6_fNS8_IJNS9_ILi64EEESA_SA_EEEEENS2_23PersistentTileSchedulerEJSJ_SK_EEEEEvNT_6ParamsE,"",@"SHT_CUDA_INFO"
	.sectionflags	@""
	.align	4


	//----- nvinfo : EIATTR_CUDA_API_VERSION
	.align		4
        /*0000*/ 	.byte	0x04, 0x37
        /*0002*/ 	.short	(.L_24 - .L_23)
.L_23:
        /*0004*/ 	.word	0x00000082


	//----- nvinfo : EIATTR_KPARAM_INFO
	.align		4
.L_24:
        /*0008*/ 	.byte	0x04, 0x17
        /*000a*/ 	.short	(.L_26 - .L_25)
.L_25:
        /*000c*/ 	.word	0x00000000
        /*0010*/ 	.short	0x0000
        /*0012*/ 	.short	0x0070
        /*0014*/ 	.byte	0x00, 0xf0, 0x01, 0x20


	//----- nvinfo : EIATTR_SPARSE_MMA_MASK
	.align		4
.L_26:
        /*0018*/ 	.byte	0x03, 0x50
        /*001a*/ 	.short	0x0000


	//----- nvinfo : EIATTR_MAXREG_COUNT
	.align		4
        /*001c*/ 	.byte	0x03, 0x1b
        /*001e*/ 	.short	0x00a8


	//----- nvinfo : EIATTR_NUM_BARRIERS
	.align		4
        /*0020*/ 	.byte	0x02, 0x4c
        /*0022*/ 	.byte	0x02
	.zero		1


	//----- nvinfo : EIATTR_EXTERNS
	.align		4
        /*0024*/ 	.byte	0x04, 0x0f
        /*0026*/ 	.short	(.L_28 - .L_27)


	//   ....[0]....
	.align		4
.L_27:
        /*0028*/ 	.word	index@(__assertfail)


	//----- nvinfo : EIATTR_MERCURY_ISA_VERSION
	.align		4
.L_28:
        /*002c*/ 	.byte	0x03, 0x5f
        /*002e*/ 	.short	0x0101


	//----- nvinfo : EIATTR_INT_WARP_WIDE_INSTR_OFFSETS
	.align		4
        /*0030*/ 	.byte	0x04, 0x31
        /*0032*/ 	.short	(.L_30 - .L_29)


	//   ....[0]....
.L_29:
        /*0034*/ 	.word	0x00000760


	//   ....[1]....
        /*0038*/ 	.word	0x00000770


	//   ....[2]....
        /*003c*/ 	.word	0x00000780


	//   ....[3]....
        /*0040*/ 	.word	0x00000790


	//   ....[4]....
        /*0044*/ 	.word	0x00000800


	//   ....[5]....
        /*0048*/ 	.word	0x000009e0


	//   ....[6]....
        /*004c*/ 	.word	0x00000a90


	//----- nvinfo : EIATTR_COOP_GROUP_MASK_REGIDS
	.align		4
.L_30:
        /*0050*/ 	.byte	0x04, 0x29
        /*0052*/ 	.short	(.L_32 - .L_31)


	//   ....[0]....
.L_31:
        /*0054*/ 	.word	0xffffffff


	//   ....[1]....
        /*0058*/ 	.word	0xffffffff


	//   ....[2]....
        /*005c*/ 	.word	0xffffffff


	//   ....[3]....
        /*0060*/ 	.word	0xffffffff


	//   ....[4]....
        /*0064*/ 	.word	0xffffffff


	//   ....[5]....
        /*0068*/ 	.word	0xffffffff


	//   ....[6]....
        /*006c*/ 	.word	0xffffffff


	//   ....[7]....
        /*0070*/ 	.word	0xffffffff


	//   ....[8]....
        /*0074*/ 	.word	0xffffffff


	//   ....[9]....
        /*0078*/ 	.word	0xffffffff


	//   ....[10]....
        /*007c*/ 	.word	0xffffffff


	//   ....[11]....
        /*0080*/ 	.word	0xffffffff


	//   ....[12]....
        /*0084*/ 	.word	0xffffffff


	//   ....[13]....
        /*0088*/ 	.word	0xffffffff


	//   ....[14]....
        /*008c*/ 	.word	0xffffffff


	//   ....[15]....
        /*0090*/ 	.word	0xffffffff


	//   ....[16]....
        /*0094*/ 	.word	0xffffffff


	//   ....[17]....
        /*0098*/ 	.word	0xffffffff


	//   ....[18]....
        /*009c*/ 	.word	0xffffffff


	//   ....[19]....
        /*00a0*/ 	.word	0xffffffff


	//   ....[20]....
        /*00a4*/ 	.word	0xffffffff


	//   ....[21]....
        /*00a8*/ 	.word	0xffffffff


	//----- nvinfo : EIATTR_COOP_GROUP_INSTR_OFFSETS
	.align		4
.L_32:
        /*00ac*/ 	.byte	0x04, 0x28
        /*00ae*/ 	.short	(.L_34 - .L_33)


	//   ....[0]....
.L_33:
        /*00b0*/ 	.word	0x00000070


	//   ....[1]....
        /*00b4*/ 	.word	0x000000a0


	//   ....[2]....
        /*00b8*/ 	.word	0x000001d0


	//   ....[3]....
        /*00bc*/ 	.word	0x000003e0


	//   ....[4]....
        /*00c0*/ 	.word	0x000005a0


	//   ....[5]....
        /*00c4*/ 	.word	0x00000700


	//   ....[6]....
        /*00c8*/ 	.word	0x00002110


	//   ....[7]....
        /*00cc*/ 	.word	0x000021c0


	//   ....[8]....
        /*00d0*/ 	.word	0x00002a20


	//   ....[9]....
        /*00d4*/ 	.word	0x00002b40


	//   ....[10]....
        /*00d8*/ 	.word	0x00004900


	//   ....[11]....
        /*00dc*/ 	.word	0x00004930


	//   ....[12]....
        /*00e0*/ 	.word	0x000051f0


	//   ....[13]....
        /*00e4*/ 	.word	0x00005330


	//   ....[14]....
        /*00e8*/ 	.word	0x00007ce0


	//   ....[15]....
        /*00ec*/ 	.word	0x00007de0


	//   ....[16]....
        /*00f0*/ 	.word	0x00008740


	//   ....[17]....
        /*00f4*/ 	.word	0x00008850


	//   ....[18]....
        /*00f8*/ 	.word	0x0000a5e0


	//   ....[19]....
        /*00fc*/ 	.word	0x0000a620


	//   ....[20]....
        /*0100*/ 	.word	0x0000a670


	//   ....[21]....
        /*0104*/ 	.word	0x0000a680


	//----- nvinfo : EIATTR_REG_RECONFIG
	.align		4
.L_34:
        /*0108*/ 	.byte	0x01, 0x54
	.zero		2


	//----- nvinfo : EIATTR_SYSCALL_OFFSETS
	.align		4
        /*010c*/ 	.byte	0x04, 0x46
        /*010e*/ 	.short	(.L_36 - .L_35)


	//   ....[0]....
.L_35:
        /*0110*/ 	.word	0x0000b2b0


	//   ....[1]....
        /*0114*/ 	.word	0x0000b410


	//----- nvinfo : EIATTR_MBARRIER_INSTR_OFFSETS
	.align		4
.L_36:
        /*0118*/ 	.byte	0x04, 0x39
        /*011a*/ 	.short	(.L_38 - .L_37)


	//   ....[0]....
.L_37:
        /*011c*/ 	.word	0x00000390
        /*0120*/ 	.word	0x000000ff
        /*0124*/ 	.word	0x00034450
        /*0128*/ 	.short	0x0100
        /*012a*/ 	.byte	0x08
	.zero		1


	//   ....[1]....
        /*012c*/ 	.word	0x000003a0
        /*0130*/ 	.word	0x000000ff
        /*0134*/ 	.word	0x00034460
        /*0138*/ 	.short	0x0100
        /*013a*/ 	.byte	0x08
	.zero		1


	//   ....[2]....
        /*013c*/ 	.word	0x000003b0
        /*0140*/ 	.word	0x000000ff
        /*0144*/ 	.word	0x00034458
        /*0148*/ 	.short	0x0100
        /*014a*/ 	.byte	0x08
	.zero		1


	//   ....[3]....
        /*014c*/ 	.word	0x000003c0
        /*0150*/ 	.word	0x000000ff
        /*0154*/ 	.word	0x00034468
        /*0158*/ 	.short	0x0100
        /*015a*/ 	.byte	0x08
	.zero		1


	//   ....[4]....
        /*015c*/ 	.word	0x000004f0
        /*0160*/ 	.word	0x000000ff
        /*0164*/ 	.word	0x00034400
        /*0168*/ 	.short	0x0100
        /*016a*/ 	.byte	0x08
	.zero		1


	//   ....[5]....
        /*016c*/ 	.word	0x00000500
        /*0170*/ 	.word	0x000000ff
        /*0174*/ 	.word	0x00034428
        /*0178*/ 	.short	0x0100
        /*017a*/ 	.byte	0x08
	.zero		1


	//   ....[6]....
        /*017c*/ 	.word	0x00000510
        /*0180*/ 	.word	0x000000ff
        /*0184*/ 	.word	0x00034408
        /*0188*/ 	.short	0x0100
        /*018a*/ 	.byte	0x08
	.zero		1


	//   ....[7]....
        /*018c*/ 	.word	0x00000520
        /*0190*/ 	.word	0x000000ff
        /*0194*/ 	.word	0x00034430
        /*0198*/ 	.short	0x0100
        /*019a*/ 	.byte	0x08
	.zero		1


	//   ....[8]....
        /*019c*/ 	.word	0x00000530
        /*01a0*/ 	.word	0x000000ff
        /*01a4*/ 	.word	0x00034410
        /*01a8*/ 	.short	0x0100
        /*01aa*/ 	.byte	0x08
	.zero		1


	//   ....[9]....
        /*01ac*/ 	.word	0x00000540
        /*01b0*/ 	.word	0x000000ff
        /*01b4*/ 	.word	0x00034438
        /*01b8*/ 	.short	0x0100
        /*01ba*/ 	.byte	0x08
	.zero		1


	//   ....[10]....
        /*01bc*/ 	.word	0x00000550
        /*01c0*/ 	.word	0x000000ff
        /*01c4*/ 	.word	0x00034418
        /*01c8*/ 	.short	0x0100
        /*01ca*/ 	.byte	0x08
	.zero		1


	//   ....[11]....
        /*01cc*/ 	.word	0x00000560
        /*01d0*/ 	.word	0x000000ff
        /*01d4*/ 	.word	0x00034440
        /*01d8*/ 	.short	0x0100
        /*01da*/ 	.byte	0x08
	.zero		1


	//   ....[12]....
        /*01dc*/ 	.word	0x00000570
        /*01e0*/ 	.word	0x000000ff
        /*01e4*/ 	.word	0x00034420
        /*01e8*/ 	.short	0x0100
        /*01ea*/ 	.byte	0x08
	.zero		1


	//   ....[13]....
        /*01ec*/ 	.word	0x00000580
        /*01f0*/ 	.word	0x000000ff
        /*01f4*/ 	.word	0x00034448
        /*01f8*/ 	.short	0x0100
        /*01fa*/ 	.byte	0x08
	.zero		1


	//   ....[14]....
        /*01fc*/ 	.word	0x000006b0
        /*0200*/ 	.word	0x000000ff
        /*0204*/ 	.word	0x00034470
        /*0208*/ 	.short	0x0100
        /*020a*/ 	.byte	0x08
	.zero		1


	//   ....[15]....
        /*020c*/ 	.word	0x000006c0
        /*0210*/ 	.word	0x000000ff
        /*0214*/ 	.word	0x00034480
        /*0218*/ 	.short	0x0100
        /*021a*/ 	.byte	0x08
	.zero		1


	//   ....[16]....
        /*021c*/ 	.word	0x000006d0
        /*0220*/ 	.word	0x000000ff
        /*0224*/ 	.word	0x00034478
        /*0228*/ 	.short	0x0100
        /*022a*/ 	.byte	0x08
	.zero		1


	//   ....[17]....
        /*022c*/ 	.word	0x000006e0
        /*0230*/ 	.word	0x000000ff
        /*0234*/ 	.word	0x00034488
        /*0238*/ 	.short	0x0100
        /*023a*/ 	.byte	0x08
	.zero		1


	//   ....[18]....
        /*023c*/ 	.word	0x00000820
        /*0240*/ 	.word	0x000000ff
        /*0244*/ 	.word	0x00034490
        /*0248*/ 	.short	0x0100
        /*024a*/ 	.byte	0x06
	.zero		1


	//   ....[19]....
        /*024c*/ 	.word	0x00000830
        /*0250*/ 	.word	0x000000ff
        /*0254*/ 	.word	0x00034498
        /*0258*/ 	.short	0x0100
        /*025a*/ 	.byte	0x06
	.zero		1


	//   ....[20]....
        /*025c*/ 	.word	0x00000840
        /*0260*/ 	.word	0x000000ff
        /*0264*/ 	.word	0x000344a0
        /*0268*/ 	.short	0x0100
        /*026a*/ 	.byte	0x06
	.zero		1


	//   ....[21]....
        /*026c*/ 	.word	0x00000850
        /*0270*/ 	.word	0x000000ff
        /*0274*/ 	.word	0x000344a8
        /*0278*/ 	.short	0x0100
        /*027a*/ 	.byte	0x06
	.zero		1


	//   ....[22]....
        /*027c*/ 	.word	0x00000950
        /*0280*/ 	.word	0x000000ff
        /*0284*/ 	.word	0x000344c0
        /*0288*/ 	.short	0x0100
        /*028a*/ 	.byte	0x08
	.zero		1


	//   ....[23]....
        /*028c*/ 	.word	0x00000960
        /*0290*/ 	.word	0x000000ff
        /*0294*/ 	.word	0x000344e0
        /*0298*/ 	.short	0x0100
        /*029a*/ 	.byte	0x08
	.zero		1


	//   ....[24]....
        /*029c*/ 	.word	0x00000970
        /*02a0*/ 	.word	0x000000ff
        /*02a4*/ 	.word	0x000344c8
        /*02a8*/ 	.short	0x0100
        /*02aa*/ 	.byte	0x08
	.zero		1


	//   ....[25]....
        /*02ac*/ 	.word	0x00000980
        /*02b0*/ 	.word	0x000000ff
        /*02b4*/ 	.word	0x000344e8
        /*02b8*/ 	.short	0x0100
        /*02ba*/ 	.byte	0x08
	.zero		1


	//   ....[26]....
        /*02bc*/ 	.word	0x00000990
        /*02c0*/ 	.word	0x000000ff
        /*02c4*/ 	.word	0x000344d0
        /*02c8*/ 	.short	0x0100
        /*02ca*/ 	.byte	0x08
	.zero		1


	//   ....[27]....
        /*02cc*/ 	.word	0x000009a0
        /*02d0*/ 	.word	0x000000ff
        /*02d4*/ 	.word	0x000344f0
        /*02d8*/ 	.short	0x0100
        /*02da*/ 	.byte	0x08
	.zero		1


	//   ....[28]....
        /*02dc*/ 	.word	0x000009b0
        /*02e0*/ 	.word	0x000000ff
        /*02e4*/ 	.word	0x000344d8
        /*02e8*/ 	.short	0x0100
        /*02ea*/ 	.byte	0x08
	.zero		1


	//   ....[29]....
        /*02ec*/ 	.word	0x000009c0
        /*02f0*/ 	.word	0x000000ff
        /*02f4*/ 	.word	0x000344f8
        /*02f8*/ 	.short	0x0100
        /*02fa*/ 	.byte	0x08
	.zero		1


	//   ....[30]....
        /*02fc*/ 	.word	0x00000ac0
        /*0300*/ 	.word	0x000000ff
        /*0304*/ 	.word	0x000344b0
        /*0308*/ 	.short	0x0100
        /*030a*/ 	.byte	0x06
	.zero		1


	//   ....[31]....
        /*030c*/ 	.word	0x00001250
        /*0310*/ 	.word	0x000000ff
        /*0314*/ 	.word	0x00034450
        /*0318*/ 	.short	0x010a
        /*031a*/ 	.byte	0x04
	.zero		1


	//   ....[32]....
        /*031c*/ 	.word	0x00001300
        /*0320*/ 	.word	0x000000ff
        /*0324*/ 	.word	0x00034400
        /*0328*/ 	.short	0x010a
        /*032a*/ 	.byte	0x38
	.zero		1


	//   ....[33]....
        /*032c*/ 	.word	0x00001320
        /*0330*/ 	.word	0x000000ff
        /*0334*/ 	.word	0xfffffff8
        /*0338*/ 	.short	0x010a
        /*033a*/ 	.byte	0x28
	.zero		1


	//   ....[34]....
        /*033c*/ 	.word	0x00003cb0
        /*0340*/ 	.word	0x0000001a
        /*0344*/ 	.word	0x00000000
        /*0348*/ 	.short	0x0101
        /*034a*/ 	.byte	0x33
	.zero		1


	//   ....[35]....
        /*034c*/ 	.word	0x00003f00
        /*0350*/ 	.word	0x000000ff
        /*0354*/ 	.word	0x00034400
        /*0358*/ 	.short	0x010a
        /*035a*/ 	.byte	0x06
	.zero		1


	//   ....[36]....
        /*035c*/ 	.word	0x00004220
        /*0360*/ 	.word	0x000000ff
        /*0364*/ 	.word	0x00000000
        /*0368*/ 	.short	0x0101
        /*036a*/ 	.byte	0x38
	.zero		1


	//   ....[37]....
        /*036c*/ 	.word	0x000043a0
        /*0370*/ 	.word	0x000000ff
        /*0374*/ 	.word	0x00034400
        /*0378*/ 	.short	0x010a
        /*037a*/ 	.byte	0x06
	.zero		1


	//   ....[38]....
        /*037c*/ 	.word	0x000064c0
        /*0380*/ 	.word	0x000000ff
        /*0384*/ 	.word	0x00034400
        /*0388*/ 	.short	0x010a
        /*038a*/ 	.byte	0x06
	.zero		1


	//   ....[39]....
        /*038c*/ 	.word	0x00006aa0
        /*0390*/ 	.word	0x000000ff
        /*0394*/ 	.word	0x00034400
        /*0398*/ 	.short	0x010a
        /*039a*/ 	.byte	0x06
	.zero		1


	//   ....[40]....
        /*039c*/ 	.word	0x00006db0
        /*03a0*/ 	.word	0x000000ff
        /*03a4*/ 	.word	0x00000000
        /*03a8*/ 	.short	0x0101
        /*03aa*/ 	.byte	0x06
	.zero		1


	//   ....[41]....
        /*03ac*/ 	.word	0x00006e60
        /*03b0*/ 	.word	0x000000ff
        /*03b4*/ 	.word	0x00000000
        /*03b8*/ 	.short	0x0101
        /*03ba*/ 	.byte	0x06
	.zero		1


	//   ....[42]....
        /*03bc*/ 	.word	0x00007010
        /*03c0*/ 	.word	0x000000ff
        /*03c4*/ 	.word	0x00034400
        /*03c8*/ 	.short	0x010a
        /*03ca*/ 	.byte	0x06
	.zero		1


	//   ....[43]....
        /*03cc*/ 	.word	0x00009990
        /*03d0*/ 	.word	0x000000ff
        /*03d4*/ 	.word	0x00034400
        /*03d8*/ 	.short	0x010a
        /*03da*/ 	.byte	0x06
	.zero		1


	//   ....[44]....
        /*03dc*/ 	.word	0x00009fc0
        /*03e0*/ 	.word	0x000000ff
        /*03e4*/ 	.word	0x00034400
        /*03e8*/ 	.short	0x010a
        /*03ea*/ 	.byte	0x06
	.zero		1


	//   ....[45]....
        /*03ec*/ 	.word	0x0000a2d0
        /*03f0*/ 	.word	0x000000ff
        /*03f4*/ 	.word	0x00000000
        /*03f8*/ 	.short	0x0101
        /*03fa*/ 	.byte	0x06
	.zero		1


	//   ....[46]....
        /*03fc*/ 	.word	0x0000a380
        /*0400*/ 	.word	0x000000ff
        /*0404*/ 	.word	0x00000000
        /*0408*/ 	.short	0x0101
        /*040a*/ 	.byte	0x06
	.zero		1


	//   ....[47]....
        /*040c*/ 	.word	0x0000a530
        /*0410*/ 	.word	0x000000ff
        /*0414*/ 	.word	0x00000000
        /*0418*/ 	.short	0x0101
        /*041a*/ 	.byte	0x04
	.zero		1


	//   ....[48]....
        /*041c*/ 	.word	0x0000a5b0
        /*0420*/ 	.word	0x000000ff
        /*0424*/ 	.word	0x00000000
        /*0428*/ 	.short	0x0101
        /*042a*/ 	.byte	0x33
	.zero		1


	//   ....[49]....
        /*042c*/ 	.word	0x0000ac30
        /*0430*/ 	.word	0x000000ff
        /*0434*/ 	.word	0x00000008
        /*0438*/ 	.short	0x010a
        /*043a*/ 	.byte	0x28
	.zero		1


	//   ....[50]....
        /*043c*/ 	.word	0x0000c2b0
        /*0440*/ 	.word	0x00000000
        /*0444*/ 	.word	0x00034490
        /*0448*/ 	.short	0x0101
        /*044a*/ 	.byte	0x2d
	.zero		1


	//   ....[51]....
        /*044c*/ 	.word	0x0000c670
        /*0450*/ 	.word	0x00000007
        /*0454*/ 	.word	0x00034460
        /*0458*/ 	.short	0x010a
        /*045a*/ 	.byte	0x3f
	.zero		1


	//   ....[52]....
        /*045c*/ 	.word	0x0000c940
        /*0460*/ 	.word	0x00000007
        /*0464*/ 	.word	0x000344b0
        /*0468*/ 	.short	0x0101
        /*046a*/ 	.byte	0x3f
	.zero		1


	//   ....[53]....
        /*046c*/ 	.word	0x0000c950
        /*0470*/ 	.word	0x00000007
        /*0474*/ 	.word	0x000344b0
        /*0478*/ 	.short	0x010a
        /*047a*/ 	.byte	0x3f
	.zero		1


	//   ....[54]....
        /*047c*/ 	.word	0x0000c9f0
        /*0480*/ 	.word	0x00000004
        /*0484*/ 	.word	0x00034460
        /*0488*/ 	.short	0x010a
        /*048a*/ 	.byte	0x3f
	.zero		1


	//   ....[55]....
        /*048c*/ 	.word	0x0000cfb0
        /*0490*/ 	.word	0x00000008
        /*0494*/ 	.word	0x00034428
        /*0498*/ 	.short	0x010a
        /*049a*/ 	.byte	0x3f
	.zero		1


	//   ....[56]....
        /*049c*/ 	.word	0x0000d280
        /*04a0*/ 	.word	0x00000004
        /*04a4*/ 	.word	0x000344b0
        /*04a8*/ 	.short	0x0101
        /*04aa*/ 	.byte	0x3f
	.zero		1


	//   ....[57]....
        /*04ac*/ 	.word	0x0000d290
        /*04b0*/ 	.word	0x00000004
        /*04b4*/ 	.word	0x000344b0
        /*04b8*/ 	.short	0x010a
        /*04ba*/ 	.byte	0x3f
	.zero		1


	//   ....[58]....
        /*04bc*/ 	.word	0x0000d340
        /*04c0*/ 	.word	0x00000007
        /*04c4*/ 	.word	0x00034428
        /*04c8*/ 	.short	0x010a
        /*04ca*/ 	.byte	0x3f
	.zero		1


	//   ....[59]....
        /*04cc*/ 	.word	0x0000d6a0
        /*04d0*/ 	.word	0x00000007
        /*04d4*/ 	.word	0x00034428
        /*04d8*/ 	.short	0x010a
        /*04da*/ 	.byte	0x3f
	.zero		1


	//   ....[60]....
        /*04dc*/ 	.word	0x0000d980
        /*04e0*/ 	.word	0x00000007
        /*04e4*/ 	.word	0x00034428
        /*04e8*/ 	.short	0x010a
        /*04ea*/ 	.byte	0x3f
	.zero		1


	//   ....[61]....
        /*04ec*/ 	.word	0x0000dcb0
        /*04f0*/ 	.word	0x00000003
        /*04f4*/ 	.word	0x00034450
        /*04f8*/ 	.short	0x010a
        /*04fa*/ 	.byte	0x3f
	.zero		1


	//   ....[62]....
        /*04fc*/ 	.word	0x0000dd10
        /*0500*/ 	.word	0x00000005
        /*0504*/ 	.word	0x00034400
        /*0508*/ 	.short	0x010a
        /*050a*/ 	.byte	0x3f
	.zero		1


	//   ....[63]....
        /*050c*/ 	.word	0x0000dd70
        /*0510*/ 	.word	0x00000000
        /*0514*/ 	.word	0xfffffff8
        /*0518*/ 	.short	0x010a
        /*051a*/ 	.byte	0x3f
	.zero		1


	//   ....[64]....
        /*051c*/ 	.word	0x0000ddd0
        /*0520*/ 	.word	0x00000009
        /*0524*/ 	.word	0x00034400
        /*0528*/ 	.short	0x010a
        /*052a*/ 	.byte	0x3f
	.zero		1


	//   ....[65]....
        /*052c*/ 	.word	0x0000de30
        /*0530*/ 	.word	0x00000006
        /*0534*/ 	.word	0x00034400
        /*0538*/ 	.short	0x010a
        /*053a*/ 	.byte	0x3f
	.zero		1


	//   ....[66]....
        /*053c*/ 	.word	0x0000de90
        /*0540*/ 	.word	0x00000008
        /*0544*/ 	.word	0x00034400
        /*0548*/ 	.short	0x010a
        /*054a*/ 	.byte	0x3f
	.zero		1


	//   ....[67]....
        /*054c*/ 	.word	0x0000def0
        /*0550*/ 	.word	0x00000006
        /*0554*/ 	.word	0x00034400
        /*0558*/ 	.short	0x010a
        /*055a*/ 	.byte	0x3f
	.zero		1


	//   ....[68]....
        /*055c*/ 	.word	0x0000df50
        /*0560*/ 	.word	0x00000009
        /*0564*/ 	.word	0x00034400
        /*0568*/ 	.short	0x010a
        /*056a*/ 	.byte	0x3f
	.zero		1


	//   ....[69]....
        /*056c*/ 	.word	0x0000dfb0
        /*0570*/ 	.word	0x00000003
        /*0574*/ 	.word	0x00000008
        /*0578*/ 	.short	0x010a
        /*057a*/ 	.byte	0x3f
	.zero		1


	//   ....[70]....
        /*057c*/ 	.word	0x0000e080
        /*0580*/ 	.word	0x00000007
        /*0584*/ 	.word	0x00034460
        /*0588*/ 	.short	0x010a
        /*058a*/ 	.byte	0x3f
	.zero		1


	//   ....[71]....
        /*058c*/ 	.word	0x0000e0d0
        /*0590*/ 	.word	0x00000007
        /*0594*/ 	.word	0x000344b0
        /*0598*/ 	.short	0x010a
        /*059a*/ 	.byte	0x3f
	.zero		1


	//   ....[72]....
        /*059c*/ 	.word	0x0000e120
        /*05a0*/ 	.word	0x00000004
        /*05a4*/ 	.word	0x00034460
        /*05a8*/ 	.short	0x010a
        /*05aa*/ 	.byte	0x3f
	.zero		1


	//   ....[73]....
        /*05ac*/ 	.word	0x0000e1f0
        /*05b0*/ 	.word	0x00000008
        /*05b4*/ 	.word	0x00034428
        /*05b8*/ 	.short	0x010a
        /*05ba*/ 	.byte	0x3f
	.zero		1


	//   ....[74]....
        /*05bc*/ 	.word	0x0000e240
        /*05c0*/ 	.word	0x00000004
        /*05c4*/ 	.word	0x000344b0
        /*05c8*/ 	.short	0x010a
        /*05ca*/ 	.byte	0x3f
	.zero		1


	//   ....[75]....
        /*05cc*/ 	.word	0x0000e290
        /*05d0*/ 	.word	0x00000007
        /*05d4*/ 	.word	0x00034428
        /*05d8*/ 	.short	0x010a
        /*05da*/ 	.byte	0x3f
	.zero		1


	//   ....[76]....
        /*05dc*/ 	.word	0x0000e2e0
        /*05e0*/ 	.word	0x00000007
        /*05e4*/ 	.word	0x00034428
        /*05e8*/ 	.short	0x010a
        /*05ea*/ 	.byte	0x3f
	.zero		1


	//   ....[77]....
        /*05ec*/ 	.word	0x0000e330
        /*05f0*/ 	.word	0x00000007
        /*05f4*/ 	.word	0x00034428
        /*05f8*/ 	.short	0x010a
        /*05fa*/ 	.byte	0x3f
	.zero		1


	//----- nvinfo : EIATTR_NUM_MBARRIERS
	.align		4
.L_38:
        /*05fc*/ 	.byte	0x03, 0x38
        /*05fe*/ 	.short	0x001f


	//----- nvinfo : EIATTR_EXIT_INSTR_OFFSETS
	.align		4
        /*0600*/ 	.byte	0x04, 0x1c
        /*0602*/ 	.short	(.L_40 - .L_39)


	//   ....[0]....
.L_39:
        /*0604*/ 	.word	0x00000b20


	//   ....[1]....
        /*0608*/ 	.word	0x00000b90


	//   ....[2]....
        /*060c*/ 	.word	0x0000c2e0


	//   ....[3]....
        /*0610*/ 	.word	0x0000c340


	//   ....[4]....
        /*0614*/ 	.word	0x0000c370


	//   ....[5]....
        /*0618*/ 	.word	0x0000ccb0


	//   ....[6]....
        /*061c*/ 	.word	0x0000cce0


	//   ....[7]....
        /*0620*/ 	.word	0x0000dc90


	//----- nvinfo : EIATTR_MAX_THREADS
	.align		4
.L_40:
        /*0624*/ 	.byte	0x04, 0x05
        /*0626*/ 	.short	(.L_42 - .L_41)
.L_41:
        /*0628*/ 	.word	0x00000180
        /*062c*/ 	.word	0x00000001
        /*0630*/ 	.word	0x00000001


	//----- nvinfo : EIATTR_CRS_STACK_SIZE
	.align		4
.L_42:
        /*0634*/ 	.byte	0x04, 0x1e
        /*0636*/ 	.short	(.L_44 - .L_43)
.L_43:
        /*0638*/ 	.word	0x00000000


	//----- nvinfo : EIATTR_CBANK_PARAM_SIZE
	.align		4
.L_44:
        /*063c*/ 	.byte	0x03, 0x19
        /*063e*/ 	.short	0x0870


	//----- nvinfo : EIATTR_PARAM_CBANK
	.align		4
        /*0640*/ 	.byte	0x04, 0x0a
        /*0642*/ 	.short	(.L_46 - .L_45)
	.align		4
.L_45:
        /*0644*/ 	.word	index@(.nv.constant0._ZN7cutlass13device_kernelINS_4fmha6kernel28FmhaKernelTmaWarpSpecializedINS1_10collective30FmhaMainloopTmaWarpSpecializedINS_10bfloat16_tEffN4cute5tupleIJNS7_1CILi128EEESA_SA_EEENS8_IJiNS9_ILi1EEENS8_IJiiEEEEEESE_SE_NS4_14ResidualFusionEJNS2_6OptionILNS2_3TagE0ENS9_ILb1EEEEENSG_ILSH_2ESI_EEEEENS4_15FmhaFwdEpilogueIS6_fNS8_IJNS9_ILi64EEESA_SA_EEEEENS2_23PersistentTileSchedulerEJSJ_SK_EEEEEvNT_6ParamsE)
        /*0648*/ 	.short	0x0210
        /*064a*/ 	.short	0x0870


	//----- nvinfo : EIATTR_SW_WAR
	.align		4
.L_46:
        /*064c*/ 	.byte	0x04, 0x36
        /*064e*/ 	.short	(.L_48 - .L_47)
.L_47:
        /*0650*/ 	.word	0x00000008
.L_48:


//--------------------- .nv.callgraph             --------------------------
	.section	.nv.callgraph,"",@"SHT_CUDA_CALLGRAPH"
	.align	4
	.sectionentsize	8
	.align		4
        /*0000*/ 	.word	0x00000000
	.align		4
        /*0004*/ 	.word	0xffffffff
	.align		4
        /*0008*/ 	.word	index@(_ZN7cutlass13device_kernelINS_4fmha6kernel28FmhaKernelTmaWarpSpecializedINS1_10collective30FmhaMainloopTmaWarpSpecializedINS_10bfloat16_tEffN4cute5tupleIJNS7_1CILi128EEESA_SA_EEENS8_IJiNS9_ILi1EEENS8_IJiiEEEEEESE_SE_NS4_14ResidualFusionEJNS2_6OptionILNS2_3TagE0ENS9_ILb1EEEEENSG_ILSH_2ESI_EEEEENS4_15FmhaFwdEpilogueIS6_fNS8_IJNS9_ILi64EEESA_SA_EEEEENS2_23PersistentTileSchedulerEJSJ_SK_EEEEEvNT_6ParamsE)
	.align		4
        /*000c*/ 	.word	index@(__assertfail)
	.align		4
        /*0010*/ 	.word	0x00000000
	.align		4
        /*0014*/ 	.word	0xfffffffe
	.align		4
        /*0018*/ 	.word	0x00000000
	.align		4
        /*001c*/ 	.word	0xfffffffd
	.align		4
        /*0020*/ 	.word	0x00000000
	.align		4
        /*0024*/ 	.word	0xfffffffc


//--------------------- .nv.constant4             --------------------------
	.section	.nv.constant4,"a",@progbits
	.align	8
	.align		8
.nv.constant4:
        /*0000*/ 	.dword	__assertfail
	.align		8
        /*0008*/ 	.dword	__unnamed_1
	.align		8
        /*0010*/ 	.dword	__unnamed_2
	.align		8
        /*0018*/ 	.dword	_ZN39_INTERNAL_35ea27b7_4_k_cu_fd5e8b59_35854cuda3std3__45__cpo5beginE
	.align		8
        /*0020*/ 	.dword	_ZN39_INTERNAL_35ea27b7_4_k_cu_fd5e8b59_35854cuda3std3__45__cpo3endE
	.align		8
        /*0028*/ 	.dword	_ZN39_INTERNAL_35ea27b7_4_k_cu_fd5e8b59_35854cuda3std3__45__cpo6cbeginE
	.align		8
        /*0030*/ 	.dword	_ZN39_INTERNAL_35ea27b7_4_k_cu_fd5e8b59_35854cuda3std3__45__cpo4cendE
	.align		8
        /*0038*/ 	.dword	_ZN39_INTERNAL_35ea27b7_4_k_cu_fd5e8b59_35854cuda3std3__441_GLOBAL__N__35ea27b7_4_k_cu_fd5e8b59_35856ignoreE
	.align		8
        /*0040*/ 	.dword	_ZN39_INTERNAL_35ea27b7_4_k_cu_fd5e8b59_35854cuda3std3__419piecewise_constructE
	.align		8
        /*0048*/ 	.dword	_ZN39_INTERNAL_35ea27b7_4_k_cu_fd5e8b59_35854cuda3std3__48in_placeE
	.align		8
        /*0050*/ 	.dword	_ZN39_INTERNAL_35ea27b7_4_k_cu_fd5e8b59_35854cuda3std6ranges3__45__cpo4swapE
	.align		8
        /*0058*/ 	.dword	_ZN39_INTERNAL_35ea27b7_4_k_cu_fd5e8b59_35854cuda3std6ranges3__45__cpo9iter_moveE
	.align		8
        /*0060*/ 	.dword	_ZN39_INTERNAL_35ea27b7_4_k_cu_fd5e8b59_35854cute7productE
	.align		8
        /*0068*/ 	.dword	_ZN39_INTERNAL_35ea27b7_4_k_cu_fd5e8b59_35854cute1_E
	.align		8
        /*0070*/ 	.dword	$str$24
	.align		8
        /*0078*/ 	.dword	$str$25


//--------------------- .text._ZN7cutlass13device_kernelINS_4fmha6kernel28FmhaKernelTmaWarpSpecializedINS1_10collective30FmhaMainloopTmaWarpSpecializedINS_10bfloat16_tEffN4cute5tupleIJNS7_1CILi128EEESA_SA_EEENS8_IJiNS9_ILi1EEENS8_IJiiEEEEEESE_SE_NS4_14ResidualFusionEJNS2_6OptionILNS2_3TagE0ENS9_ILb1EEEEENSG_ILSH_2ESI_EEEEENS4_15FmhaFwdEpilogueIS6_fNS8_IJNS9_ILi64EEESA_SA_EEEEENS2_23PersistentTileSchedulerEJSJ_SK_EEEEEvNT_6ParamsE --------------------------
	.section	.text._ZN7cutlass13device_kernelINS_4fmha6kernel28FmhaKernelTmaWarpSpecializedINS1_10collective30FmhaMainloopTmaWarpSpecializedINS_10bfloat16_tEffN4cute5tupleIJNS7_1CILi128EEESA_SA_EEENS8_IJiNS9_ILi1EEENS8_IJiiEEEEEESE_SE_NS4_14ResidualFusionEJNS2_6OptionILNS2_3TagE0ENS9_ILb1EEEEENSG_ILSH_2ESI_EEEEENS4_15FmhaFwdEpilogueIS6_fNS8_IJNS9_ILi64EEESA_SA_EEEEENS2_23PersistentTileSchedulerEJSJ_SK_EEEEEvNT_6ParamsE,"ax",@progbits
	.align	128
.text._ZN7cutlass13device_kernelINS_4fmha6kernel28FmhaKernelTmaWarpSpecializedINS1_10collective30FmhaMainloopTmaWarpSpecializedINS_10bfloat16_tEffN4cute5tupleIJNS7_1CILi128EEESA_SA_EEENS8_IJiNS9_ILi1EEENS8_IJiiEEEEEESE_SE_NS4_14ResidualFusionEJNS2_6OptionILNS2_3TagE0ENS9_ILb1EEEEENSG_ILSH_2ESI_EEEEENS4_15FmhaFwdEpilogueIS6_fNS8_IJNS9_ILi64EEESA_SA_EEEEENS2_23PersistentTileSchedulerEJSJ_SK_EEEEEvNT_6ParamsE:
        .type           _ZN7cutlass13device_kernelINS_4fmha6kernel28FmhaKernelTmaWarpSpecializedINS1_10collective30FmhaMainloopTmaWarpSpecializedINS_10bfloat16_tEffN4cute5tupleIJNS7_1CILi128EEESA_SA_EEENS8_IJiNS9_ILi1EEENS8_IJiiEEEEEESE_SE_NS4_14ResidualFusionEJNS2_6OptionILNS2_3TagE0ENS9_ILb1EEEEENSG_ILSH_2ESI_EEEEENS4_15FmhaFwdEpilogueIS6_fNS8_IJNS9_ILi64EEESA_SA_EEEEENS2_23PersistentTileSchedulerEJSJ_SK_EEEEEvNT_6ParamsE,@function
        .size           _ZN7cutlass13device_kernelINS_4fmha6kernel28FmhaKernelTmaWarpSpecializedINS1_10collective30FmhaMainloopTmaWarpSpecializedINS_10bfloat16_tEffN4cute5tupleIJNS7_1CILi128EEESA_SA_EEENS8_IJiNS9_ILi1EEENS8_IJiiEEEEEESE_SE_NS4_14ResidualFusionEJNS2_6OptionILNS2_3TagE0ENS9_ILb1EEEEENSG_ILSH_2ESI_EEEEENS4_15FmhaFwdEpilogueIS6_fNS8_IJNS9_ILi64EEESA_SA_EEEEENS2_23PersistentTileSchedulerEJSJ_SK_EEEEEvNT_6ParamsE,(.L_x_149 - _ZN7cutlass13device_kernelINS_4fmha6kernel28FmhaKernelTmaWarpSpecializedINS1_10collective30FmhaMainloopTmaWarpSpecializedINS_10bfloat16_tEffN4cute5tupleIJNS7_1CILi128EEESA_SA_EEENS8_IJiNS9_ILi1EEENS8_IJiiEEEEEESE_SE_NS4_14ResidualFusionEJNS2_6OptionILNS2_3TagE0ENS9_ILb1EEEEENSG_ILSH_2ESI_EEEEENS4_15FmhaFwdEpilogueIS6_fNS8_IJNS9_ILi64EEESA_SA_EEEEENS2_23PersistentTileSchedulerEJSJ_SK_EEEEEvNT_6ParamsE)
        .other          _ZN7cutlass13device_kernelINS_4fmha6kernel28FmhaKernelTmaWarpSpecializedINS1_10collective30FmhaMainloopTmaWarpSpecializedINS_10bfloat16_tEffN4cute5tupleIJNS7_1CILi128EEESA_SA_EEENS8_IJiNS9_ILi1EEENS8_IJiiEEEEEESE_SE_NS4_14ResidualFusionEJNS2_6OptionILNS2_3TagE0ENS9_ILb1EEEEENSG_ILSH_2ESI_EEEEENS4_15FmhaFwdEpilogueIS6_fNS8_IJNS9_ILi64EEESA_SA_EEEEENS2_23PersistentTileSchedulerEJSJ_SK_EEEEEvNT_6ParamsE,@"STO_CUDA_ENTRY STV_DEFAULT"
_ZN7cutlass13device_kernelINS_4fmha6kernel28FmhaKernelTmaWarpSpecializedINS1_10collective30FmhaMainloopTmaWarpSpecializedINS_10bfloat16_tEffN4cute5tupleIJNS7_1CILi128EEESA_SA_EEENS8_IJiNS9_ILi1EEENS8_IJiiEEEEEESE_SE_NS4_14ResidualFusionEJNS2_6OptionILNS2_3TagE0ENS9_ILb1EEEEENSG_ILSH_2ESI_EEEEENS4_15FmhaFwdEpilogueIS6_fNS8_IJNS9_ILi64EEESA_SA_EEEEENS2_23PersistentTileSchedulerEJSJ_SK_EEEEEvNT_6ParamsE:
[----:B------:R-:W1:Y:S01]  /*0000*/  LDC R1, c[0x0][0x28] ;  /* 0x00000a00ff017b82 */ /* 0x000e620000000800 */
[----:B------:R-:W2:Y:S07]  /*0010*/  S2R R2, SR_TID.X ;  /* 0x0000000000027919 */ /* 0x000eae0000002100 */
[----:B------:R-:W3:Y:S01]  /*0020*/  S2UR UR6, SR_CTAID.X ;  /* 0x00000000000679c3 */ /* 0x000ee20000002500 */
[----:B------:R-:W-:Y:S01]  /*0030*/  ELECT P1, URZ, PT ;  /* 0x00000000003f782f */ /* 0x000fe20003820000 */
[----:B------:R-:W-:Y:S01]  /*0040*/  BSSY B0, `(.L_x_0) ;  /* 0x0000018000007945 */ /* 0x000fe20003800000 */
[----:B---3--:R-:W-:-:S02]  /*0050*/  MOV R17, UR6 ;  /* 0x0000000600117c02 */ /* 0x008fc40008000f00 */
[----:B--2---:R-:W-:-:S05]  /*0060*/  SHF.R.U32.HI R0, RZ, 0x5, R2 ;  /* 0x00000005ff007819 */ /* 0x004fca0000011602 */
[----:B------:R-:W2:Y:S02]  /*0070*/  SHFL.IDX PT, R3, R0, RZ, 0x1f ;  /* 0x00001fff00037589 */ /* 0x000ea400000e0000 */
[----:B--2---:R-:W-:Y:S02]  /*0080*/  R2UR UR4, R3 ;  /* 0x00000000030472ca */ /* 0x004fe400000e0000 */
[----:B------:R-:W-:-:S06]  /*0090*/  SHF.R.U32.HI R3, RZ, 0x7, R2 ;  /* 0x00000007ff037819 */ /* 0x000fcc0000011602 */
[----:B------:R-:W2:Y:S05]  /*00a0*/  SHFL.IDX PT, R3, R3, RZ, 0x1f ;  /* 0x00001fff03037589 */ /* 0x000eaa00000e0000 */
[----:B------:R-:W-:Y:S02]  /*00b0*/  USHF.R.S32.HI UR5, URZ, 0x1f, UR4 ;  /* 0x0000001f3f057899 */ /* 0x000fe40008011404 */
[----:B------:R-:W-:Y:S02]  /*00c0*/  ISETP.EQ.AND P2, PT, RZ, UR4, P1 ;  /* 0x00000004ff007c0c */ /* 0x000fe40008f42270 */
[----:B------:R-:W-:-:S04]  /*00d0*/  ULEA.HI UR5, UR5, UR4, URZ, 0x2 ;  /* 0x0000000405057291 */ /* 0x000fc8000f8f103f */
[----:B------:R-:W-:-:S04]  /*00e0*/  ULOP3.LUT UR5, UR5, 0xfffffffc, URZ, 0xc0, !UPT ;  /* 0xfffffffc05057892 */ /* 0x000fc8000f8ec03f */
[----:B------:R-:W-:-:S03]  /*00f0*/  UIADD3 UR5, UR4, -UR5, URZ ;  /* 0x8000000504057290 */ /* 0x000fc6000fffe03f */
[----:B-1----:R-:W-:Y:S09]  /*0100*/  @!P2 BRA `(.L_x_1) ;  /* 0x00000000002ca947 */ /* 0x002ff20003800000 */
[----:B------:R-:W-:Y:S02]  /*0110*/  ULDC.64 UR6, c[0x0][0x198] ;  /* 0x0000660000067ab9 */ /* 0x000fe40000000a00 */
[----:B------:R-:W-:Y:S02]  /*0120*/  UIADD3 UR8, UP0, UR6, 0xf0, URZ ;  /* 0x000000f006087890 */ /* 0x000fe4000ff1e03f */
[----:B------:R-:W-:Y:S02]  /*0130*/  UIADD3 UR10, UP1, UR6, 0x1f0, URZ ;  /* 0x000001f0060a7890 */ /* 0x000fe4000ff3e03f */
[----:B------:R-:W-:Y:S02]  /*0140*/  UIADD3 UR6, UP2, UR6, 0x2f0, URZ ;  /* 0x000002f006067890 */ /* 0x000fe4000ff5e03f */
[----:B------:R-:W-:Y:S02]  /*0150*/  UIADD3.X UR9, URZ, UR7, URZ, UP0, !UPT ;  /* 0x000000073f097290 */ /* 0x000fe400087fe43f */
[----:B------:R-:W-:-:S02]  /*0160*/  UIADD3.X UR11, URZ, UR7, URZ, UP1, !UPT ;  /* 0x000000073f0b7290 */ /* 0x000fc40008ffe43f */
[----:B------:R-:W-:-:S05]  /*0170*/  UIADD3.X UR7, URZ, UR7, URZ, UP2, !UPT ;  /* 0x000000073f077290 */ /* 0x000fca00097fe43f */
[----:B------:R1:W-:Y:S02]  /*0180*/  UTMACCTL.PF [UR8] ;  /* 0x00000000080079b9 */ /* 0x0003e40008040000 */
[----:B------:R1:W-:Y:S02]  /*0190*/  UTMACCTL.PF [UR10] ;  /* 0x000000000a0079b9 */ /* 0x0003e40008040000 */
[----:B------:R1:W-:Y:S02]  /*01a0*/  UTMACCTL.PF [UR6] ;  /* 0x00000000060079b9 */ /* 0x0003e40008040000 */
[----:B-1----:R-:W-:Y:S01]  /*01b0*/  NOP ;  /* 0x0000000000007918 */ /* 0x002fe20000000000 */
.L_x_1:
[----:B------:R-:W-:Y:S05]  /*01c0*/  BSYNC B0 ;  /* 0x0000000000007941 */ /* 0x000fea0003800000 */
.L_x_0:
[----:B------:R-:W1:Y:S01]  /*01d0*/  SHFL.IDX PT, R4, R0, RZ, 0x1f ;  /* 0x00001fff00047589 */ /* 0x000e6200000e0000 */
[----:B--2---:R-:W-:Y:S01]  /*01e0*/  R2UR UR50, R3 ;  /* 0x00000000033272ca */ /* 0x004fe200000e0000 */
[----:B------:R-:W-:Y:S02]  /*01f0*/  UISETP.NE.AND UP0, UPT, UR5, 0x1, UPT ;  /* 0x000000010500788c */ /* 0x000fe4000bf05270 */
[----:B------:R-:W-:-:S10]  /*0200*/  UISETP.NE.AND UP1, UPT, UR5, 0x2, UPT ;  /* 0x000000020500788c */ /* 0x000fd4000bf25270 */
[----:B------:R-:W-:Y:S02]  /*0210*/  UIADD3 UR10, UR50, -0x1, URZ ;  /* 0xffffffff320a7890 */ /* 0x000fe4000fffe03f */
[----:B------:R-:W-:Y:S02]  /*0220*/  UISETP.EQ.AND UP2, UPT, UR50, URZ, !UP0 ;  /* 0x0000003f3200728c */ /* 0x000fe4000c742270 */
[----:B------:R-:W-:Y:S02]  /*0230*/  UISETP.EQ.AND UP3, UPT, UR50, URZ, !UP1 ;  /* 0x0000003f3200728c */ /* 0x000fe4000cf62270 */
[----:B------:R-:W-:Y:S02]  /*0240*/  UISETP.GE.U32.AND UP4, UPT, UR10, 0x4, UPT ;  /* 0x000000040a00788c */ /* 0x000fe4000bf86070 */
[----:B------:R-:W-:Y:S01]  /*0250*/  USEL UR49, URZ, 0x1, !UP2 ;  /* 0x000000013f317887 */ /* 0x000fe2000d000000 */
[----:B-1----:R-:W-:Y:S01]  /*0260*/  ISETP.NE.AND P0, PT, R4, RZ, PT ;  /* 0x000000ff0400720c */ /* 0x002fe20003f05270 */
[----:B------:R-:W-:Y:S01]  /*0270*/  USEL UR48, URZ, 0x1, !UP3 ;  /* 0x000000013f307887 */ /* 0x000fe2000d800000 */
[----:B------:R-:W-:Y:S01]  /*0280*/  MOV R4, UR5 ;  /* 0x0000000500047c02 */ /* 0x000fe20008000f00 */
[----:B------:R-:W-:-:S02]  /*0290*/  USEL UR49, UR49, 0x2, UP4 ;  /* 0x0000000231317887 */ /* 0x000fc4000a000000 */
[----:B------:R-:W-:-:S08]  /*02a0*/  USEL UR48, UR48, 0x2, UP4 ;  /* 0x0000000230307887 */ /* 0x000fd0000a000000 */
[----:B------:R-:W-:Y:S05]  /*02b0*/  @P0 BRA `(.L_x_2) ;  /* 0x0000000000480947 */ /* 0x000fea0003800000 */
[----:B------:R-:W1:Y:S01]  /*02c0*/  S2UR UR8, SR_CgaCtaId ;  /* 0x00000000000879c3 */ /* 0x000e620000008800 */
[----:B------:R-:W-:Y:S01]  /*02d0*/  UMOV UR4, 0x400 ;  /* 0x0000040000047882 */ /* 0x000fe20000000000 */
[----:B------:R-:W-:Y:S01]  /*02e0*/  UMOV UR5, 0x1 ;  /* 0x0000000100057882 */ /* 0x000fe20000000000 */
[----:B------:R-:W-:Y:S01]  /*02f0*/  UMOV UR6, 0x80 ;  /* 0x0000008000067882 */ /* 0x000fe20000000000 */
[----:B------:R-:W-:Y:S01]  /*0300*/  ELECT P0, URZ, PT ;  /* 0x00000000003f782f */ /* 0x000fe20003800000 */
[----:B------:R-:W-:-:S04]  /*0310*/  UIADD3 UR6, -UR6, 0x100000, URZ ;  /* 0x0010000006067890 */ /* 0x000fc8000fffe13f */
[----:B------:R-:W-:Y:S02]  /*0320*/  USHF.L.U32 UR7, UR6, 0xb, URZ ;  /* 0x0000000b06077899 */ /* 0x000fe4000800063f */
[----:B------:R-:W-:Y:S02]  /*0330*/  USHF.L.U32 UR6, UR6, 0x1, URZ ;  /* 0x0000000106067899 */ /* 0x000fe4000800063f */
[----:B-1----:R-:W-:Y:S02]  /*0340*/  ULEA UR8, UR8, UR4, 0x18 ;  /* 0x0000000408087291 */ /* 0x002fe4000f8ec03f */
[----:B------:R-:W-:-:S04]  /*0350*/  UIADD3 UR4, -UR5, 0x100000, URZ ;  /* 0x0010000005047890 */ /* 0x000fc8000fffe13f */
[----:B------:R-:W-:Y:S02]  /*0360*/  USHF.L.U32 UR5, UR4, 0xb, URZ ;  /* 0x0000000b04057899 */ /* 0x000fe4000800063f */
[----:B------:R-:W-:Y:S01]  /*0370*/  USHF.L.U32 UR4, UR4, 0x1, URZ ;  /* 0x0000000104047899 */ /* 0x000fe2000800063f */
[----:B------:R-:W1:Y:S11]  /*0380*/  FENCE.VIEW.ASYNC.S ;  /* 0x00000000000073c6 */ /* 0x000e760000000000 */
[----:B-1----:R1:W2:Y:S01]  /*0390*/  SYNCS.EXCH.64 URZ, [UR8+0x34450], UR4 ;  /* 0x03445004083f75b2 */ /* 0x0022a20008000100 */
[----:B------:R1:W3:Y:S01]  /*03a0*/  SYNCS.EXCH.64 URZ, [UR8+0x34460], UR6 ;  /* 0x03446006083f75b2 */ /* 0x0002e20008000100 */
[----:B------:R1:W4:Y:S01]  /*03b0*/  SYNCS.EXCH.64 URZ, [UR8+0x34458], UR4 ;  /* 0x03445804083f75b2 */ /* 0x0003220008000100 */
[----:B------:R1:W1:Y:S01]  /*03c0*/  SYNCS.EXCH.64 URZ, [UR8+0x34468], UR6 ;  /* 0x03446806083f75b2 */ /* 0x0002620008000100 */
[----:B------:R-:W-:Y:S01]  /*03d0*/  NOP ;  /* 0x0000000000007918 */ /* 0x000fe20000000000 */
.L_x_2:
[----:B------:R-:W5:Y:S01]  /*03e0*/  SHFL.IDX PT, R3, R0, RZ, 0x1f ;  /* 0x00001fff00037589 */ /* 0x000f6200000e0000 */
[----:B------:R-:W-:Y:S01]  /*03f0*/  NOP ;  /* 0x0000000000007918 */ /* 0x000fe20000000000 */
[----:B-----5:R-:W-:-:S13]  /*0400*/  ISETP.NE.AND P0, PT, R3, RZ, PT ;  /* 0x000000ff0300720c */ /* 0x020fda0003f05270 */
[----:B------:R-:W-:Y:S05]  /*0410*/  @P0 BRA `(.L_x_3) ;  /* 0x0000000000600947 */ /* 0x000fea0003800000 */
[----:B-1----:R-:W1:Y:S01]  /*0420*/  S2UR UR5, SR_CgaCtaId ;  /* 0x00000000000579c3 */ /* 0x002e620000008800 */
[----:B------:R-:W-:Y:S01]  /*0430*/  UMOV UR4, 0x400 ;  /* 0x0000040000047882 */ /* 0x000fe20000000000 */
[----:B------:R-:W-:Y:S01]  /*0440*/  UMOV UR6, 0x1 ;  /* 0x0000000100067882 */ /* 0x000fe20000000000 */
[----:B------:R-:W-:Y:S01]  /*0450*/  UMOV UR9, 0x100 ;  /* 0x0000010000097882 */ /* 0x000fe20000000000 */
[----:B------:R-:W-:-:S04]  /*0460*/  UIADD3 UR6, -UR6, 0x100000, URZ ;  /* 0x0010000006067890 */ /* 0x000fc8000fffe13f */
[----:B------:R-:W-:Y:S02]  /*0470*/  USHF.L.U32 UR7, UR6, 0xb, URZ ;  /* 0x0000000b06077899 */ /* 0x000fe4000800063f */
[----:B------:R-:W-:Y:S01]  /*0480*/  USHF.L.U32 UR6, UR6, 0x1, URZ ;  /* 0x0000000106067899 */ /* 0x000fe2000800063f */
[----:B------:R-:W-:Y:S01]  /*0490*/  ELECT P0, URZ, PT ;  /* 0x00000000003f782f */ /* 0x000fe20003800000 */
[----:B-1----:R-:W-:Y:S02]  /*04a0*/  ULEA UR8, UR5, UR4, 0x18 ;  /* 0x0000000405087291 */ /* 0x002fe4000f8ec03f */
[----:B------:R-:W-:-:S04]  /*04b0*/  UIADD3 UR4, -UR9, 0x100000, URZ ;  /* 0x0010000009047890 */ /* 0x000fc8000fffe13f */
[----:B------:R-:W-:Y:S02]  /*04c0*/  USHF.L.U32 UR5, UR4, 0xb, URZ ;  /* 0x0000000b04057899 */ /* 0x000fe4000800063f */
[----:B------:R-:W-:Y:S01]  /*04d0*/  USHF.L.U32 UR4, UR4, 0x1, URZ ;  /* 0x0000000104047899 */ /* 0x000fe2000800063f */
[----:B------:R-:W1:Y:S03]  /*04e0*/  FENCE.VIEW.ASYNC.S ;  /* 0x00000000000073c6 */ /* 0x000e660000000000 */
[----:B-1----:R1:W1:Y:S08]  /*04f0*/  SYNCS.EXCH.64 URZ, [UR8+0x34400], UR6 ;  /* 0x03440006083f75b2 */ /* 0x0022700008000100 */
[----:B------:R1:W1:Y:S01]  /*0500*/  SYNCS.EXCH.64 URZ, [UR8+0x34428], UR4 ;  /* 0x03442804083f75b2 */ /* 0x0002620008000100 */
        /* <DEDUP_REMOVED lines=8> */
[----:B------:R-:W-:Y:S01]  /*0590*/  NOP ;  /* 0x0000000000007918 */ /* 0x000fe20000000000 */
.L_x_3:
        /* <DEDUP_REMOVED lines=21> */
[----:B------:R-:W-:Y:S01]  /*06f0*/  NOP ;  /* 0x0000000000007918 */ /* 0x000fe20000000000 */
.L_x_4:
[----:B------:R-:W5:Y:S01]  /*0700*/  SHFL.IDX PT, R3, R0, RZ, 0x1f ;  /* 0x00001fff00037589 */ /* 0x000f6200000e0000 */
[----:B------:R-:W-:Y:S01]  /*0710*/  ELECT P0, URZ, PT ;  /* 0x00000000003f782f */ /* 0x000fe20003800000 */
[----:B------:R-:W-:Y:S01]  /*0720*/  NOP ;  /* 0x0000000000007918 */ /* 0x000fe20000000000 */
[----:B-1----:R-:W-:Y:S02]  /*0730*/  UMOV UR4, 0x80 ;  /* 0x0000008000047882 */ /* 0x002fe40000000000 */
[C---:B-----5:R-:W-:Y:S02]  /*0740*/  ISETP.NE.OR P0, PT, R3.reuse, RZ, !P0 ;  /* 0x000000ff0300720c */ /* 0x060fe40004705670 */
[----:B------:R-:W-:-:S11]  /*0750*/  ISETP.NE.AND P3, PT, R3, RZ, PT ;  /* 0x000000ff0300720c */ /* 0x000fd60003f65270 */
[----:B------:R-:W-:Y:S01]  /*0760*/  VOTEU.ALL UP2, P0 ;  /* 0x00000000003f7886 */ /* 0x000fe20000040000 */
[----:B------:R-:W-:Y:S01]  /*0770*/  VOTEU.ALL UP3, P0 ;  /* 0x00000000003f7886 */ /* 0x000fe20000060000 */
[----:B------:R-:W-:Y:S01]  /*0780*/  VOTEU.ALL UP4, P0 ;  /* 0x00000000003f7886 */ /* 0x000fe20000080000 */
[----:B------:R-:W-:Y:S02]  /*0790*/  VOTEU.ALL UP5, P0 ;  /* 0x00000000003f7886 */ /* 0x000fe400000a0000 */
[----:B------:R-:W1:Y:S01]  /*07a0*/  @!UP2 S2UR UR7, SR_CgaCtaId ;  /* 0x000000000007a9c3 */ /* 0x000e620000008800 */
[----:B------:R-:W-:Y:S01]  /*07b0*/  @!UP2 UMOV UR6, 0x400 ;  /* 0x000004000006a882 */ /* 0x000fe20000000000 */
[----:B------:R-:W-:-:S04]  /*07c0*/  @!UP2 UIADD3 UR4, -UR4, 0x100000, URZ ;  /* 0x001000000404a890 */ /* 0x000fc8000fffe13f */
[----:B------:R-:W-:Y:S02]  /*07d0*/  @!UP2 USHF.L.U32 UR5, UR4, 0xb, URZ ;  /* 0x0000000b0405a899 */ /* 0x000fe4000800063f */
[----:B------:R-:W-:Y:S02]  /*07e0*/  @!UP2 USHF.L.U32 UR4, UR4, 0x1, URZ ;  /* 0x000000010404a899 */ /* 0x000fe4000800063f */
[----:B-1----:R-:W-:Y:S01]  /*07f0*/  @!UP2 ULEA UR6, UR7, UR6, 0x18 ;  /* 0x000000060706a291 */ /* 0x002fe2000f8ec03f */
[----:B------:R-:W-:Y:S01]  /*0800*/  VOTEU.ALL UP2, P0 ;  /* 0x00000000003f7886 */ /* 0x000fe20000040000 */
[----:B------:R-:W1:Y:S10]  /*0810*/  FENCE.VIEW.ASYNC.S ;  /* 0x00000000000073c6 */ /* 0x000e740000000000 */
[----:B-1----:R1:W1:Y:S01]  /*0820*/  @!UP2 SYNCS.EXCH.64 URZ, [UR6+0x34490], UR4 ;  /* 0x03449004063fa5b2 */ /* 0x0022620008000100 */
[----:B------:R1:W1:Y:S01]  /*0830*/  @!UP3 SYNCS.EXCH.64 URZ, [UR6+0x34498], UR4 ;  /* 0x03449804063fb5b2 */ /* 0x0002620008000100 */
[----:B------:R1:W1:Y:S01]  /*0840*/  @!UP4 SYNCS.EXCH.64 URZ, [UR6+0x344a0], UR4 ;  /* 0x0344a004063fc5b2 */ /* 0x0002620008000100 */
[----:B------:R1:W1:Y:S01]  /*0850*/  @!UP5 SYNCS.EXCH.64 URZ, [UR6+0x344a8], UR4 ;  /* 0x0344a804063fd5b2 */ /* 0x0002620008000100 */
[----:B------:R-:W-:Y:S01]  /*0860*/  NOP ;  /* 0x0000000000007918 */ /* 0x000fe20000000000 */
[----:B------:R-:W-:Y:S05]  /*0870*/  @P3 BRA `(.L_x_5) ;  /* 0x0000000000583947 */ /* 0x000fea0003800000 */
[----:B-1----:R-:W1:Y:S01]  /*0880*/  S2UR UR5, SR_CgaCtaId ;  /* 0x00000000000579c3 */ /* 0x002e620000008800 */
[----:B------:R-:W-:Y:S01]  /*0890*/  UMOV UR4, 0x400 ;  /* 0x0000040000047882 */ /* 0x000fe20000000000 */
[----:B------:R-:W-:Y:S01]  /*08a0*/  UMOV UR6, 0x20 ;  /* 0x0000002000067882 */ /* 0x000fe20000000000 */
[----:B------:R-:W-:Y:S01]  /*08b0*/  UMOV UR7, 0x80 ;  /* 0x0000008000077882 */ /* 0x000fe20000000000 */
[----:B------:R-:W-:Y:S01]  /*08c0*/  ELECT P0, URZ, PT ;  /* 0x00000000003f782f */ /* 0x000fe20003800000 */
[----:B-1----:R-:W-:Y:S02]  /*08d0*/  ULEA UR8, UR5, UR4, 0x18 ;  /* 0x0000000405087291 */ /* 0x002fe4000f8ec03f */
[----:B------:R-:W-:-:S04]  /*08e0*/  UIADD3 UR4, -UR6, 0x100000, URZ ;  /* 0x0010000006047890 */ /* 0x000fc8000fffe13f */
[----:B------:R-:W-:Y:S02]  /*08f0*/  USHF.L.U32 UR5, UR4, 0xb, URZ ;  /* 0x0000000b04057899 */ /* 0x000fe4000800063f */
[----:B------:R-:W-:Y:S02]  /*0900*/  USHF.L.U32 UR4, UR4, 0x1, URZ ;  /* 0x0000000104047899 */ /* 0x000fe4000800063f */
        /* <DEDUP_REMOVED lines=13> */
.L_x_5:
[----:B------:R-:W-:Y:S01]  /*09e0*/  VOTEU.ANY UP2, P2 ;  /* 0x00000000003f7886 */ /* 0x000fe20001040100 */
[----:B-1----:R-:W-:Y:S01]  /*09f0*/  UMOV UR4, 0x40 ;  /* 0x0000004000047882 */ /* 0x002fe20000000000 */
[----:B------:R-:W-:Y:S01]  /*0a00*/  ISETP.NE.AND P3, PT, RZ, UR50, PT ;  /* 0x00000032ff007c0c */ /* 0x000fe2000bf65270 */
[----:B------:R-:W-:Y:S01]  /*0a10*/  NOP ;  /* 0x0000000000007918 */ /* 0x000fe20000000000 */
[----:B------:R-:W-:Y:S01]  /*0a20*/  ISETP.EQ.AND P0, PT, R4, 0x2, P1 ;  /* 0x000000020400780c */ /* 0x000fe20000f02270 */
[----:B------:R-:W1:Y:S01]  /*0a30*/  @UP2 S2UR UR7, SR_CgaCtaId ;  /* 0x00000000000729c3 */ /* 0x000e620000008800 */
[----:B------:R-:W-:Y:S01]  /*0a40*/  @UP2 UMOV UR6, 0x400 ;  /* 0x0000040000062882 */ /* 0x000fe20000000000 */
[----:B------:R-:W-:-:S04]  /*0a50*/  @UP2 UIADD3 UR4, -UR4, 0x100000, URZ ;  /* 0x0010000004042890 */ /* 0x000fc8000fffe13f */
[----:B------:R-:W-:Y:S02]  /*0a60*/  @UP2 USHF.L.U32 UR5, UR4, 0xb, URZ ;  /* 0x0000000b04052899 */ /* 0x000fe4000800063f */
[----:B------:R-:W-:Y:S02]  /*0a70*/  @UP2 USHF.L.U32 UR4, UR4, 0x1, URZ ;  /* 0x0000000104042899 */ /* 0x000fe4000800063f */
[----:B-1----:R-:W-:Y:S01]  /*0a80*/  @UP2 ULEA UR6, UR7, UR6, 0x18 ;  /* 0x0000000607062291 */ /* 0x002fe2000f8ec03f */
[----:B------:R-:W-:Y:S01]  /*0a90*/  VOTEU.ANY UP2, P2 ;  /* 0x00000000003f7886 */ /* 0x000fe20001040100 */
[----:B------:R-:W-:Y:S01]  /*0aa0*/  ISETP.EQ.AND P2, PT, R4, 0x1, P1 ;  /* 0x000000010400780c */ /* 0x000fe20000f42270 */
[----:B------:R-:W1:Y:S09]  /*0ab0*/  FENCE.VIEW.ASYNC.S ;  /* 0x00000000000073c6 */ /* 0x000e720000000000 */
[----:B-1----:R1:W2:Y:S01]  /*0ac0*/  @UP2 SYNCS.EXCH.64 URZ, [UR6+0x344b0], UR4 ;  /* 0x0344b004063f25b2 */ /* 0x0022a20008000100 */
[----:B------:R-:W-:Y:S01]  /*0ad0*/  NOP ;  /* 0x0000000000007918 */ /* 0x000fe20000000000 */
[----:B--234-:R-:W-:Y:S06]  /*0ae0*/  BAR.SYNC.DEFER_BLOCKING 0x0 ;  /* 0x0000000000007b1d */ /* 0x01cfec0000010000 */
[----:B------:R-:W-:Y:S05]  /*0af0*/  @!P3 BRA `(.L_x_6) ;  /* 0x000000b400fcb947 */ /* 0x000fea0003800000 */
[----:B------:R-:W-:-:S06]  /*0b00*/  UISETP.GT.U32.AND UP0, UPT, UR10, 0x3, UPT ;  /* 0x000000030a00788c */ /* 0x000fcc000bf04070 */
[----:B------:R-:W-:-:S13]  /*0b10*/  PLOP3.LUT P0, PT, PT, PT, UP0, 0x80, 0x0 ;  /* 0x000000000000781c */ /* 0x000fda0003f0f008 */
[----:B-1----:R-:W-:Y:S05]  /*0b20*/  @P0 EXIT ;  /* 0x000000000000094d */ /* 0x002fea0003800000 */
.L_x_7:
[----:B------:R-:W-:-:S08]  /*0b30*/  NOP ;  /* 0x0000000000007918 */ /* 0x000fd00000000000 */
[----:B------:R-:W1:Y:S02]  /*0b40*/  USETMAXREG.TRY_ALLOC.CTAPOOL UP0, 0xf0 ;  /* 0x000000f0000079c8 */ /* 0x000e640008000600 */
[----:B-1----:R-:W-:-:S13]  /*0b50*/  PLOP3.LUT P0, PT, PT, PT, UP0, 0x80, 0x0 ;  /* 0x000000000000781c */ /* 0x002fda0003f0f008 */
[----:B------:R-:W-:Y:S05]  /*0b60*/  @!P0 BRA `(.L_x_7) ;  /* 0xfffffffc00f08947 */ /* 0x000fea000383ffff */
[----:B------:R-:W-:Y:S02]  /*0b70*/  ULDC UR4, c[0x0][0xa00] ;  /* 0x0002800000047ab9 */ /* 0x000fe40000000800 */
[----:B------:R-:W-:-:S13]  /*0b80*/  ISETP.GE.AND P0, PT, R17, UR4, PT ;  /* 0x0000000411007c0c */ /* 0x000fda000bf06270 */
[----:B------:R-:W-:Y:S05]  /*0b90*/  @P0 EXIT ;  /* 0x000000000000094d */ /* 0x000fea0003800000 */
[----:B------:R-:W-:Y:S01]  /*0ba0*/  SHF.R.S32.HI R3, RZ, 0x1f, R2 ;  /* 0x0000001fff037819 */ /* 0x000fe20000011402 */
[----:B------:R-:W-:Y:S01]  /*0bb0*/  UISETP.NE.AND UP0, UPT, UR50, 0x1, UPT ;  /* 0x000000013200788c */ /* 0x000fe2000bf05270 */
[----:B------:R-:W-:Y:S01]  /*0bc0*/  MOV R18, RZ ;  /* 0x000000ff00127202 */ /* 0x000fe20000000f00 */
[----:B------:R-:W-:Y:S01]  /*0bd0*/  ULOP3.LUT UR47, UR49, 0x1, URZ, 0xfc, !UPT ;  /* 0x00000001312f7892 */ /* 0x000fe2000f8efc3f */
[----:B------:R-:W-:Y:S01]  /*0be0*/  LEA.HI R3, R3, R2, RZ, 0x7 ;  /* 0x0000000203037211 */ /* 0x000fe200078f38ff */
[----:B------:R-:W-:Y:S02]  /*0bf0*/  UP2UR UR4, UPR, URZ, 0x1 ;  /* 0x000000013f047883 */ /* 0x000fe40008000000 */
[----:B------:R-:W-:Y:S01]  /*0c00*/  USEL UR4, URZ, 0x1, UP0 ;  /* 0x000000013f047887 */ /* 0x000fe20008000000 */
[----:B------:R-:W-:Y:S01]  /*0c10*/  LOP3.LUT R3, R3, 0xffffff80, RZ, 0xc0, !PT ;  /* 0xffffff8003037812 */ /* 0x000fe200078ec0ff */
[----:B------:R-:W-:Y:S01]  /*0c20*/  ULDC.64 UR52, c[0x0][0x198] ;  /* 0x0000660000347ab9 */ /* 0x000fe20000000a00 */
[----:B------:R-:W-:Y:S01]  /*0c30*/  UMOV UR46, URZ ;  /* 0x0000003f002e7c82 */ /* 0x000fe20008000000 */
[----:B------:R-:W-:Y:S01]  /*0c40*/  UMOV UR36, URZ ;  /* 0x0000003f00247c82 */ /* 0x000fe20008000000 */
[----:B------:R-:W-:Y:S01]  /*0c50*/  UMOV UR37, URZ ;  /* 0x0000003f00257c82 */ /* 0x000fe20008000000 */
[----:B------:R-:W-:Y:S01]  /*0c60*/  IMAD.IADD R3, R2, 0x1, -R3 ;  /* 0x0000000102037824 */ /* 0x000fe200078e0a03 */
[----:B------:R-:W-:Y:S01]  /*0c70*/  ULDC.64 UR54, c[0x0][0x208] ;  /* 0x0000820000367ab9 */ /* 0x000fe20000000a00 */
[----:B------:R-:W-:-:S03]  /*0c80*/  IMAD.U32 R19, RZ, RZ, UR4 ;  /* 0x00000004ff137e24 */ /* 0x000fc6000f8e00ff */
[----:B------:R-:W-:-:S04]  /*0c90*/  SHF.R.S32.HI R0, RZ, 0x1f, R3 ;  /* 0x0000001fff007819 */ /* 0x000fc80000011403 */
[----:B------:R-:W-:-:S04]  /*0ca0*/  LEA.HI R0, R0, R3, RZ, 0x2 ;  /* 0x0000000300007211 */ /* 0x000fc800078f10ff */
[----:B------:R-:W-:-:S04]  /*0cb0*/  LOP3.LUT R0, R0, 0x7ffffffc, RZ, 0xc0, !PT ;  /* 0x7ffffffc00007812 */ /* 0x000fc800078ec0ff */
[----:B------:R-:W-:-:S04]  /*0cc0*/  IADD3 R0, R3, -R0, RZ ;  /* 0x8000000003007210 */ /* 0x000fc80007ffe0ff */
[----:B------:R-:W-:-:S07]  /*0cd0*/  SHF.L.U32 R22, R0, 0x1, RZ ;  /* 0x0000000100167819 */ /* 0x000fce00000006ff */
.L_x_79:
[----:B------:R-:W-:Y:S01]  /*0ce0*/  ULDC UR8, c[0x0][0xa04] ;  /* 0x0002810000087ab9 */ /* 0x000fe20000000800 */
[----:B------:R-:W-:Y:S01]  /*0cf0*/  R2UR UR38, R17 ;  /* 0x00000000112672ca */ /* 0x000fe200000e0000 */
[----:B------:R-:W-:Y:S01]  /*0d00*/  UISETP.NE.AND UP0, UPT, UR8, 0x1, UPT ;  /* 0x000000010800788c */ /* 0x000fe2000bf05270 */
[----:B------:R-:W-:Y:S01]  /*0d10*/  ULDC UR4, c[0x0][0xa10] ;  /* 0x0002840000047ab9 */ /* 0x000fe20000000800 */
[----:B------:R-:W-:Y:S01]  /*0d20*/  ULDC UR44, c[0x0][0xa1c] ;  /* 0x00028700002c7ab9 */ /* 0x000fe20000000800 */
[----:B------:R-:W-:Y:S02]  /*0d30*/  UISETP.NE.AND UP1, UPT, UR4, 0x1, UPT ;  /* 0x000000010400788c */ /* 0x000fe4000bf25270 */
[----:B------:R-:W-:-:S06]  /*0d40*/  UISETP.NE.AND UP2, UPT, UR50, 0x1, UPT ;  /* 0x000000013200788c */ /* 0x000fcc000bf45270 */
[----:B------:R-:W-:Y:S01]  /*0d50*/  @UP0 ULDC.64 UR6, c[0x0][0xa08] ;  /* 0x0002820000060ab9 */ /* 0x000fe20000000a00 */
[----:B------:R-:W-:Y:S01]  /*0d60*/  PLOP3.LUT P0, PT, PT, PT, UP2, 0x80, 0x0 ;  /* 0x000000000000781c */ /* 0x000fe20003f0f028 */
[----:B------:R-:W-:-:S03]  /*0d70*/  UIMAD.WIDE.U32 UR4, UR38, UR6, URZ ;  /* 0x00000006260472a5 */ /* 0x000fc6000f8e003f */
[----:B------:R-:W-:Y:S01]  /*0d80*/  @UP1 ULDC UR6, c[0x0][0xa18] ;  /* 0x0002860000061ab9 */ /* 0x000fe20000000800 */
[----:B------:R-:W-:Y:S02]  /*0d90*/  @UP0 USHF.R.U32.HI UR38, URZ, UR7, UR5 ;  /* 0x000000073f260299 */ /* 0x000fe40008011605 */
[----:B------:R-:W-:Y:S01]  /*0da0*/  UISETP.NE.AND UP0, UPT, UR44, 0x1, UPT ;  /* 0x000000012c00788c */ /* 0x000fe2000bf05270 */
[----:B------:R-:W-:Y:S02]  /*0db0*/  @UP1 ULDC UR4, c[0x0][0xa14] ;  /* 0x0002850000041ab9 */ /* 0x000fe40000000800 */
[----:B------:R-:W-:Y:S02]  /*0dc0*/  UIMAD.WIDE.U32 UR4, UR38, UR4, URZ ;  /* 0x00000004260472a5 */ /* 0x000fe4000f8e003f */
[----:B------:R-:W-:Y:S01]  /*0dd0*/  IADD3 R0, RZ, -UR38, RZ ;  /* 0x80000026ff007c10 */ /* 0x000fe2000fffe0ff */
[----:B------:R-:W-:Y:S01]  /*0de0*/  UMOV UR39, UR38 ;  /* 0x0000002600277c82 */ /* 0x000fe20008000000 */
[----:B------:R-:W-:-:S03]  /*0df0*/  @UP1 USHF.R.U32.HI UR39, URZ, UR6, UR5 ;  /* 0x000000063f271299 */ /* 0x000fc60008011605 */
[----:B------:R-:W-:Y:S01]  /*0e00*/  IMAD R0, R0, UR8, R17 ;  /* 0x0000000800007c24 */ /* 0x000fe2000f8e0211 */
[----:B------:R-:W-:Y:S02]  /*0e10*/  @UP0 ULDC.64 UR6, c[0x0][0xa20] ;  /* 0x0002880000060ab9 */ /* 0x000fe40000000a00 */
[----:B------:R-:W-:Y:S02]  /*0e20*/  UIMAD.WIDE.U32 UR4, UR39, UR6, URZ ;  /* 0x00000006270472a5 */ /* 0x000fe4000f8e003f */
[----:B------:R-:W-:Y:S01]  /*0e30*/  R2UR UR42, R0 ;  /* 0x00000000002a72ca */ /* 0x000fe200000e0000 */
[----:B------:R-:W-:Y:S01]  /*0e40*/  UMOV UR6, UR39 ;  /* 0x0000002700067c82 */ /* 0x000fe20008000000 */
[----:B------:R-:W-:-:S04]  /*0e50*/  @UP0 USHF.R.U32.HI UR6, URZ, UR7, UR5 ;  /* 0x000000073f060299 */ /* 0x000fc80008011605 */
[----:B------:R-:W-:-:S04]  /*0e60*/  UIADD3 UR4, -UR6, URZ, URZ ;  /* 0x0000003f06047290 */ /* 0x000fc8000fffe13f */
[----:B------:R-:W-:Y:S01]  /*0e70*/  UIMAD UR44, UR44, UR4, UR39 ;  /* 0x000000042c2c72a4 */ /* 0x000fe2000f8e0227 */
[----:B--2-4-:R-:W-:Y:S11]  /*0e80*/  @!P0 BRA `(.L_x_8) ;  /* 0x0000000000688947 */ /* 0x014ff60003800000 */
[----:B------:R-:W-:-:S06]  /*0e90*/  UISETP.NE.AND UP0, UPT, UR50, 0x2, UPT ;  /* 0x000000023200788c */ /* 0x000fcc000bf05270 */
[----:B------:R-:W-:-:S13]  /*0ea0*/  PLOP3.LUT P1, PT, PT, PT, UP0, 0x80, 0x0 ;  /* 0x000000000000781c */ /* 0x000fda0003f2f008 */
[----:B------:R-:W-:Y:S05]  /*0eb0*/  @!P1 BRA `(.L_x_9) ;  /* 0x0000000000449947 */ /* 0x000fea0003800000 */
[----:B------:R-:W-:-:S06]  /*0ec0*/  UISETP.NE.AND UP0, UPT, UR50, 0x3, UPT ;  /* 0x000000033200788c */ /* 0x000fcc000bf05270 */
[----:B------:R-:W-:-:S13]  /*0ed0*/  PLOP3.LUT P1, PT, PT, PT, UP0, 0x80, 0x0 ;  /* 0x000000000000781c */ /* 0x000fda0003f2f008 */
[----:B------:R-:W-:Y:S05]  /*0ee0*/  @!P1 BRA `(.L_x_10) ;  /* 0x0000000000249947 */ /* 0x000fea0003800000 */
[----:B------:R-:W-:-:S06]  /*0ef0*/  UISETP.NE.AND UP0, UPT, UR50, 0x4, UPT ;  /* 0x000000043200788c */ /* 0x000fcc000bf05270 */
[----:B------:R-:W-:-:S13]  /*0f00*/  PLOP3.LUT P1, PT, PT, PT, UP0, 0x80, 0x0 ;  /* 0x000000000000781c */ /* 0x000fda0003f2f008 */
[----:B------:R-:W-:Y:S05]  /*0f10*/  @P1 BRA `(.L_x_11) ;  /* 0x0000000000541947 */ /* 0x000fea0003800000 */
[----:B------:R-:W-:Y:S02]  /*0f20*/  UIADD3 UR4, UR46, -0x1, URZ ;  /* 0xffffffff2e047890 */ /* 0x000fe4000fffe03f */
[----:B------:R-:W-:Y:S02]  /*0f30*/  ULOP3.LUT UR46, UR46, 0x1, URZ, 0xc, !UPT ;  /* 0x000000012e2e7892 */ /* 0x000fe4000f8e0c3f */
[----:B------:R-:W-:-:S04]  /*0f40*/  ULOP3.LUT UR4, UR4, 0x2, URZ, 0xc0, !UPT ;  /* 0x0000000204047892 */ /* 0x000fc8000f8ec03f */
[----:B------:R-:W-:-:S04]  /*0f50*/  USHF.R.U32.HI UR4, URZ, 0x1, UR4 ;  /* 0x000000013f047899 */ /* 0x000fc80008011604 */
[----:B------:R-:W-:Y:S01]  /*0f60*/  ULOP3.LUT UR36, UR36, UR4, URZ, 0x3c, !UPT ;  /* 0x0000000424247292 */ /* 0x000fe2000f8e3c3f */
[----:B------:R-:W-:Y:S11]  /*0f70*/  BRA `(.L_x_11) ;  /* 0x00000000003c7947 */ /* 0x000ff60003800000 */
.L_x_10:
[----:B------:R-:W-:Y:S02]  /*0f80*/  ULOP3.LUT UP0, URZ, UR46, 0x2, URZ, 0xc0, !UPT ;  /* 0x000000022e3f7892 */ /* 0x000fe4000f80c03f */
[----:B------:R-:W-:Y:S02]  /*0f90*/  ULOP3.LUT UR46, UR46, 0x1, URZ, 0xc0, !UPT ;  /* 0x000000012e2e7892 */ /* 0x000fe4000f8ec03f */
[----:B------:R-:W-:-:S04]  /*0fa0*/  USEL UR4, URZ, 0x1, UP0 ;  /* 0x000000013f047887 */ /* 0x000fc80008000000 */
[----:B------:R-:W-:Y:S01]  /*0fb0*/  ULOP3.LUT UR36, UR36, UR4, URZ, 0x3c, !UPT ;  /* 0x0000000424247292 */ /* 0x000fe2000f8e3c3f */
[----:B------:R-:W-:Y:S11]  /*0fc0*/  BRA `(.L_x_11) ;  /* 0x0000000000287947 */ /* 0x000ff60003800000 */
.L_x_9:
[----:B------:R-:W-:Y:S02]  /*0fd0*/  UIADD3 UR4, UR46, 0x1, URZ ;  /* 0x000000012e047890 */ /* 0x000fe4000fffe03f */
[----:B------:R-:W-:Y:S02]  /*0fe0*/  ULOP3.LUT UR46, UR46, 0x1, URZ, 0xc, !UPT ;  /* 0x000000012e2e7892 */ /* 0x000fe4000f8e0c3f */
[----:B------:R-:W-:-:S04]  /*0ff0*/  UISETP.GT.U32.AND UP0, UPT, UR4, 0x1, UPT ;  /* 0x000000010400788c */ /* 0x000fc8000bf04070 */
[----:B------:R-:W-:-:S04]  /*1000*/  USEL UR4, URZ, 0x1, !UP0 ;  /* 0x000000013f047887 */ /* 0x000fc8000c000000 */
[----:B------:R-:W-:Y:S01]  /*1010*/  ULOP3.LUT UR36, UR36, UR4, URZ, 0x3c, !UPT ;  /* 0x0000000424247292 */ /* 0x000fe2000f8e3c3f */
[----:B------:R-:W-:Y:S11]  /*1020*/  BRA `(.L_x_11) ;  /* 0x0000000000107947 */ /* 0x000ff60003800000 */
.L_x_8:
[----:B------:R-:W-:Y:S02]  /*1030*/  UISETP.GT.U32.AND UP0, UPT, UR46, 0x1, UPT ;  /* 0x000000012e00788c */ /* 0x000fe4000bf04070 */
[----:B------:R-:W-:Y:S02]  /*1040*/  ULOP3.LUT UR46, UR46, 0x1, URZ, 0xc0, !UPT ;  /* 0x000000012e2e7892 */ /* 0x000fe4000f8ec03f */
[----:B------:R-:W-:-:S04]  /*1050*/  USEL UR4, URZ, 0x1, !UP0 ;  /* 0x000000013f047887 */ /* 0x000fc8000c000000 */
[----:B------:R-:W-:-:S12]  /*1060*/  ULOP3.LUT UR36, UR36, UR4, URZ, 0x3c, !UPT ;  /* 0x0000000424247292 */ /* 0x000fd8000f8e3c3f */
.L_x_11:
[----:B------:R-:W-:Y:S05]  /*1070*/  @!P0 BRA `(.L_x_12) ;  /* 0x00000000003c8947 */ /* 0x000fea0003800000 */
        /* <DEDUP_REMOVED lines=9> */
[----:B------:R-:W-:Y:S01]  /*1110*/  ULEA UR42, UR42, 0x3, 0x1 ;  /* 0x000000032a2a7891 */ /* 0x000fe2000f8e083f */
[----:B------:R-:W-:Y:S11]  /*1120*/  BRA `(.L_x_15) ;  /* 0x0000000000147947 */ /* 0x000ff60003800000 */
.L_x_14:
[----:B------:R-:W-:Y:S01]  /*1130*/  ULEA UR42, UR42, 0x2, 0x1 ;  /* 0x000000022a2a7891 */ /* 0x000fe2000f8e083f */
[----:B------:R-:W-:Y:S11]  /*1140*/  BRA `(.L_x_15) ;  /* 0x00000000000c7947 */ /* 0x000ff60003800000 */
.L_x_13:
[----:B------:R-:W-:Y:S01]  /*1150*/  ULEA UR42, UR42, 0x1, 0x1 ;  /* 0x000000012a2a7891 */ /* 0x000fe2000f8e083f */
[----:B------:R-:W-:Y:S11]  /*1160*/  BRA `(.L_x_15) ;  /* 0x0000000000047947 */ /* 0x000ff60003800000 */
.L_x_12:
[----:B------:R-:W-:-:S12]  /*1170*/  USHF.L.U32 UR42, UR42, 0x1, URZ ;  /* 0x000000012a2a7899 */ /* 0x000fd8000800063f */
.L_x_15:
[----:B------:R-:W-:-:S04]  /*1180*/  ULOP3.LUT UR4, UR48, 0x1, URZ, 0xfc, !UPT ;  /* 0x0000000130047892 */ /* 0x000fc8000f8efc3f */
[----:B------:R-:W-:-:S06]  /*1190*/  UISETP.NE.AND UP0, UPT, UR4, 0x3, UPT ;  /* 0x000000030400788c */ /* 0x000fcc000bf05270 */
[----:B------:R-:W-:-:S13]  /*11a0*/  PLOP3.LUT P0, PT, PT, PT, UP0, 0x80, 0x0 ;  /* 0x000000000000781c */ /* 0x000fda0003f0f008 */
[----:B------:R-:W-:Y:S05]  /*11b0*/  @!P0 BRA `(.L_x_16) ;  /* 0x0000000000048947 */ /* 0x000fea0003800000 */
[----:B------:R-:W-:Y:S01]  /*11c0*/  BPT.TRAP 0x1 ;  /* 0x000000040000795c */ /* 0x000fe20000300000 */
.L_x_16:
[----:B------:R-:W1:Y:S01]  /*11d0*/  S2UR UR4, SR_CgaCtaId ;  /* 0x00000000000479c3 */ /* 0x000e620000008800 */
[----:B------:R-:W-:Y:S01]  /*11e0*/  UMOV UR45, 0x400 ;  /* 0x00000400002d7882 */ /* 0x000fe20000000000 */
[----:B------:R-:W-:Y:S01]  /*11f0*/  IMAD.U32 R0, RZ, RZ, UR36 ;  /* 0x00000024ff007e24 */ /* 0x000fe2000f8e00ff */
[----:B------:R-:W-:-:S04]  /*1200*/  UISETP.NE.AND UP0, UPT, UR47, 0x3, UPT ;  /* 0x000000032f00788c */ /* 0x000fc8000bf05270 */
[----:B------:R-:W-:Y:S02]  /*1210*/  SHF.L.U32 R0, R0, 0x1f, RZ ;  /* 0x0000001f00007819 */ /* 0x000fe400000006ff */
[----:B------:R-:W-:Y:S01]  /*1220*/  PLOP3.LUT P0, PT, PT, PT, UP0, 0x80, 0x0 ;  /* 0x000000000000781c */ /* 0x000fe20003f0f008 */
[----:B-1----:R-:W-:-:S04]  /*1230*/  ULEA UR45, UR4, UR45, 0x18 ;  /* 0x0000002d042d7291 */ /* 0x002fc8000f8ec03f */
[----:B------:R-:W-:-:S09]  /*1240*/  ULEA UR4, UR46, UR45, 0x3 ;  /* 0x0000002d2e047291 */ /* 0x000fd2000f8e183f */
[----:B------:R-:W1:Y:S02]  /*1250*/  SYNCS.PHASECHK.TRANS64.TRYWAIT P1, [UR4+0x34450], R0 ;  /* 0x03445000ff0075a7 */ /* 0x000e640008020144 */
[----:B-1----:R-:W-:Y:S05]  /*1260*/  @!P1 BRA `(.L_x_17) ;  /* 0x000000c8008c9947 */ /* 0x002fea0003800000 */
.L_x_125:
[----:B------:R-:W-:Y:S05]  /*1270*/  @!P0 BRA `(.L_x_18) ;  /* 0x0000000000048947 */ /* 0x000fea0003800000 */
[----:B------:R-:W-:Y:S01]  /*1280*/  BPT.TRAP 0x1 ;  /* 0x000000040000795c */ /* 0x000fe20000300000 */
.L_x_18:
[----:B------:R-:W-:Y:S01]  /*1290*/  ULEA UR56, UR37, UR45, 0x3 ;  /* 0x0000002d25387291 */ /* 0x000fe2000f8e183f */
[----:B-1----:R-:W-:Y:S01]  /*12a0*/  SHF.L.U32 R0, R18, 0x1f, RZ ;  /* 0x0000001f12007819 */ /* 0x002fe200000006ff */
[----:B------:R-:W-:Y:S01]  /*12b0*/  UIADD3 UR51, UR45, 0x34490, URZ ;  /* 0x000344902d337890 */ /* 0x000fe2000fffe03f */
[----:B------:R-:W-:Y:S01]  /*12c0*/  SHF.L.U32 R3, R19, 0x1f, RZ ;  /* 0x0000001f13037819 */ /* 0x000fe200000006ff */
[----:B------:R-:W-:Y:S02]  /*12d0*/  ULEA UR43, UR50, 0xfffffff8, 0x3 ;  /* 0xfffffff8322b7891 */ /* 0x000fe4000f8e183f */
[----:B------:R-:W-:Y:S02]  /*12e0*/  ULEA UR40, UR50, UR51, 0x3 ;  /* 0x0000003332287291 */ /* 0x000fe4000f8e183f */
[----:B------:R-:W-:Y:S01]  /*12f0*/  ULOP3.LUT UR43, UR43, 0x8, URZ, 0xc, !UPT ;  /* 0x000000082b2b7892 */ /* 0x000fe2000f8e0c3f */
[----:B------:R-:W1:Y:S02]  /*1300*/  SYNCS.PHASECHK.TRANS64.TRYWAIT P1, [UR56+0x34400], R0 ;  /* 0x03440000ff0075a7 */ /* 0x000e640008020178 */
[----:B-1----:R-:W-:Y:S09]  /*1310*/  @!P1 BRA `(.L_x_19) ;  /* 0x000000c800789947 */ /* 0x002ff20003800000 */
.L_x_126:
[----:B------:R-:W2:Y:S02]  /*1320*/  SYNCS.PHASECHK.TRANS64.TRYWAIT P1, [UR40+-0x8], R3 ;  /* 0xfffff803ff0075a7 */ /* 0x000ea40008020168 */
[----:B--2---:R-:W-:Y:S05]  /*1330*/  @!P1 BRA `(.L_x_20) ;  /* 0x000000c800889947 */ /* 0x004fea0003800000 */
.L_x_127:
[----:B------:R-:W-:Y:S01]  /*1340*/  UIADD3 UR5, UR45, 0x8000, URZ ;  /* 0x000080002d057890 */ /* 0x000fe2000fffe03f */
[----:B------:R-:W-:Y:S01]  /*1350*/  WARPGROUP.ARRIVE ;  /* 0x00000000000079c5 */ /* 0x000fe20000000000 */
[----:B------:R-:W-:Y:S01]  /*1360*/  USHF.R.U32.HI UR4, URZ, 0x4, UR45 ;  /* 0x000000043f047899 */ /* 0x000fe2000801162d */
[----:B------:R-:W2:Y:S01]  /*1370*/  LDC R7, c[0x0][0x28c] ;  /* 0x0000a300ff077b82 */ /* 0x000ea20000000800 */
[----:B------:R-:W-:Y:S01]  /*1380*/  USHF.R.U32.HI UR5, URZ, 0x4, UR5 ;  /* 0x000000043f057899 */ /* 0x000fe20008011605 */
[C---:B-1----:R-:W-:Y:S01]  /*1390*/  IADD3 R0, R22.reuse, 0x1, RZ ;  /* 0x0000000116007810 */ /* 0x042fe20007ffe0ff */
[----:B------:R-:W-:Y:S01]  /*13a0*/  ULOP3.LUT UR4, UR4, 0x3fff, URZ, 0xc0, !UPT ;  /* 0x00003fff04047892 */ /* 0x000fe2000f8ec03f */
[C---:B------:R-:W-:Y:S01]  /*13b0*/  IADD3 R4, R22.reuse, 0x8, RZ ;  /* 0x0000000816047810 */ /* 0x040fe20007ffe0ff */
[----:B------:R-:W-:Y:S01]  /*13c0*/  ULOP3.LUT UR57, UR5, 0x3fff, URZ, 0xc0, !UPT ;  /* 0x00003fff05397892 */ /* 0x000fe2000f8ec03f */
[----:B------:R-:W-:Y:S01]  /*13d0*/  VIADD R6, R22, 0x9 ;  /* 0x0000000916067836 */ /* 0x000fe20000000000 */
[----:B------:R-:W-:Y:S01]  /*13e0*/  ULOP3.LUT UR4, UR4, 0x10000, URZ, 0xfc, !UPT ;  /* 0x0001000004047892 */ /* 0x000fe2000f8efc3f */
[----:B------:R-:W-:Y:S01]  /*13f0*/  P2R R11, PR, RZ, 0x1 ;  /* 0x00000001ff0b7803 */ /* 0x000fe20000000000 */
[----:B------:R-:W-:-:S02]  /*1400*/  ULOP3.LUT UR41, UR57, 0x10000, URZ, 0xfc, !UPT ;  /* 0x0001000039297892 */ /* 0x000fc4000f8efc3f */
[----:B------:R-:W-:Y:S02]  /*1410*/  ULEA UR32, UR46, UR4, 0xa ;  /* 0x000000042e207291 */ /* 0x000fe4000f8e503f */
[----:B------:R-:W-:Y:S01]  /*1420*/  ULEA UR34, UR37, UR41, 0xb ;  /* 0x0000002925227291 */ /* 0x000fe2000f8e583f */
[----:B------:R-:W-:Y:S01]  /*1430*/  UMOV UR33, 0x40000040 ;  /* 0x4000004000217882 */ /* 0x000fe20000000000 */
[----:B------:R-:W-:Y:S01]  /*1440*/  UMOV UR35, 0x40000040 ;  /* 0x4000004000237882 */ /* 0x000fe20000000000 */
[----:B------:R-:W-:Y:S02]  /*1450*/  UIADD3 UR4, UR32, 0x2, URZ ;  /* 0x0000000220047890 */ /* 0x000fe4000fffe03f */
[----:B------:R-:W-:Y:S01]  /*1460*/  UIADD3 UR6, UR34, 0x2, URZ ;  /* 0x0000000222067890 */ /* 0x000fe2000fffe03f */
[----:B------:R-:W-:-:S03]  /*1470*/  UMOV UR5, 0x40000040 ;  /* 0x4000004000057882 */ /* 0x000fc60000000000 */
[----:B------:R-:W-:Y:S01]  /*1480*/  HGMMA.64x128x16.F32.BF16 R24, gdesc[UR32], RZ, !UPT, gsb0 ;  /* 0x01e00000201879f0 */ /* 0x000fe2000c0018ff */
[----:B------:R-:W-:Y:S01]  /*1490*/  UMOV UR7, 0x40000040 ;  /* 0x4000004000077882 */ /* 0x000fe20000000000 */
[----:B------:R-:W-:Y:S01]  /*14a0*/  UIADD3 UR8, UR32, 0x4, URZ ;  /* 0x0000000420087890 */ /* 0x000fe2000fffe03f */
[-C--:B--2---:R-:W-:Y:S01]  /*14b0*/  ISETP.GE.AND P5, PT, R0, R7.reuse, PT ;  /* 0x000000070000720c */ /* 0x084fe20003fa6270 */
[----:B------:R-:W-:Y:S01]  /*14c0*/  UIADD3 UR10, UR34, 0x4, URZ ;  /* 0x00000004220a7890 */ /* 0x000fe2000fffe03f */
[-C--:B------:R-:W-:Y:S01]  /*14d0*/  ISETP.GE.AND P1, PT, R4, R7.reuse, PT ;  /* 0x000000070400720c */ /* 0x080fe20003f26270 */
[----:B------:R-:W-:Y:S01]  /*14e0*/  UMOV UR9, 0x40000040 ;  /* 0x4000004000097882 */ /* 0x000fe20000000000 */
[----:B------:R-:W-:Y:S01]  /*14f0*/  UMOV UR11, 0x40000040 ;  /* 0x40000040000b7882 */ /* 0x000fe20000000000 */
[----:B------:R-:W-:Y:S01]  /*1500*/  UIADD3 UR12, UR32, 0x6, URZ ;  /* 0x00000006200c7890 */ /* 0x000fe2000fffe03f */
[C---:B------:R-:W-:Y:S01]  /*1510*/  IADD3 R0, R22.reuse, 0x10, RZ ;  /* 0x0000001016007810 */ /* 0x040fe20007ffe0ff */
[----:B------:R-:W-:Y:S01]  /*1520*/  UIADD3 UR14, UR34, 0x6, URZ ;  /* 0x00000006220e7890 */ /* 0x000fe2000fffe03f */
[C---:B------:R-:W-:Y:S01]  /*1530*/  IADD3 R4, R22.reuse, 0x11, RZ ;  /* 0x0000001116047810 */ /* 0x040fe20007ffe0ff */
[----:B------:R-:W-:Y:S01]  /*1540*/  UMOV UR13, 0x40000040 ;  /* 0x40000040000d7882 */ /* 0x000fe20000000000 */
[----:B------:R-:W-:Y:S01]  /*1550*/  UMOV UR15, 0x40000040 ;  /* 0x40000040000f7882 */ /* 0x000fe20000000000 */
[----:B------:R-:W-:Y:S01]  /*1560*/  UIADD3 UR16, UR32, 0x200, URZ ;  /* 0x0000020020107890 */ /* 0x000fe2000fffe03f */
[-C--:B------:R-:W-:Y:S01]  /*1570*/  ISETP.GE.AND P6, PT, R22, R7.reuse, PT ;  /* 0x000000071600720c */ /* 0x080fe20003fc6270 */
[----:B------:R-:W-:Y:S01]  /*1580*/  UIADD3 UR18, UR34, 0x400, URZ ;  /* 0x0000040022127890 */ /* 0x000fe2000fffe03f */
[-C--:B------:R-:W-:Y:S01]  /*1590*/  ISETP.GE.AND P3, PT, R0, R7.reuse, PT ;  /* 0x000000070000720c */ /* 0x080fe20003f66270 */
[----:B------:R-:W-:Y:S01]  /*15a0*/  UMOV UR17, 0x40000040 ;  /* 0x4000004000117882 */ /* 0x000fe20000000000 */
[----:B------:R-:W-:Y:S01]  /*15b0*/  UMOV UR19, 0x40000040 ;  /* 0x4000004000137882 */ /* 0x000fe20000000000 */
[----:B------:R-:W-:Y:S01]  /*15c0*/  UIADD3 UR20, UR32, 0x202, URZ ;  /* 0x0000020220147890 */ /* 0x000fe2000fffe03f */
[----:B------:R-:W-:Y:S01]  /*15d0*/  VIADD R0, R22, 0x18 ;  /* 0x0000001816007836 */ /* 0x000fe20000000000 */
[----:B------:R-:W-:Y:S01]  /*15e0*/  UIADD3 UR22, UR34, 0x402, URZ ;  /* 0x0000040222167890 */ /* 0x000fe2000fffe03f */
[-C--:B------:R-:W-:Y:S01]  /*15f0*/  ISETP.GE.AND P4, PT, R4, R7.reuse, PT ;  /* 0x000000070400720c */ /* 0x080fe20003f86270 */
[----:B------:R-:W-:Y:S01]  /*1600*/  UMOV UR21, 0x40000040 ;  /* 0x4000004000157882 */ /* 0x000fe20000000000 */
[----:B------:R-:W-:Y:S01]  /*1610*/  UMOV UR23, 0x40000040 ;  /* 0x4000004000177882 */ /* 0x000fe20000000000 */
[----:B------:R-:W-:Y:S01]  /*1620*/  UIADD3 UR24, UR32, 0x204, URZ ;  /* 0x0000020420187890 */ /* 0x000fe2000fffe03f */
[----:B------:R-:W-:Y:S01]  /*1630*/  IADD3 R4, R22, 0x20, RZ ;  /* 0x0000002016047810 */ /* 0x000fe20007ffe0ff */
[----:B------:R-:W-:Y:S01]  /*1640*/  UIADD3 UR26, UR34, 0x404, URZ ;  /* 0x00000404221a7890 */ /* 0x000fe2000fffe03f */
[----:B------:R-:W-:Y:S01]  /*1650*/  ISETP.GE.AND P2, PT, R6, R7, PT ;  /* 0x000000070600720c */ /* 0x000fe20003f46270 */
[----:B------:R-:W-:Y:S01]  /*1660*/  UMOV UR25, 0x40000040 ;  /* 0x4000004000197882 */ /* 0x000fe20000000000 */
[----:B------:R-:W-:Y:S01]  /*1670*/  UMOV UR27, 0x40000040 ;  /* 0x40000040001b7882 */ /* 0x000fe20000000000 */
[----:B------:R-:W-:-:S02]  /*1680*/  UIADD3 UR28, UR32, 0x206, URZ ;  /* 0x00000206201c7890 */ /* 0x000fc4000fffe03f */
[----:B------:R-:W-:Y:S01]  /*1690*/  UIADD3 UR30, UR34, 0x406, URZ ;  /* 0x00000406221e7890 */ /* 0x000fe2000fffe03f */
[----:B------:R-:W-:Y:S01]  /*16a0*/  UMOV UR29, 0x40000040 ;  /* 0x40000040001d7882 */ /* 0x000fe20000000000 */
[----:B------:R-:W-:Y:S01]  /*16b0*/  UMOV UR31, 0x40000040 ;  /* 0x40000040001f7882 */ /* 0x000fe20000000000 */
[----:B------:R-:W-:-:S04]  /*16c0*/  UIADD3 UR37, UR37, 0x1, URZ ;  /* 0x0000000125257890 */ /* 0x000fc8000fffe03f */
[----:B------:R-:W-:Y:S01]  /*16d0*/  UISETP.NE.AND UP0, UPT, UR37, 0x5, UPT ;  /* 0x000000052500788c */ /* 0x000fe2000bf05270 */
[----:B------:R-:W-:Y:S02]  /*16e0*/  WARPGROUP.DEPBAR.LE gsb0, 0x0 ;  /* 0x00008000000079c5 */ /* 0x000fe40000010000 */
[----:B------:R-:W-:-:S06]  /*16f0*/  WARPGROUP.ARRIVE ;  /* 0x00000000000079c5 */ /* 0x000fcc0000000000 */
[----:B------:R-:W-:Y:S01]  /*1700*/  HGMMA.64x128x16.F32.BF16 R24, gdesc[UR4], R24, gsb0 ;  /* 0x01e00000041879f0 */ /* 0x000fe20008001818 */
[----:B------:R-:W-:Y:S02]  /*1710*/  ULDC UR6, c[0x0][0x604] ;  /* 0x0001810000067ab9 */ /* 0x000fe40000000800 */
[----:B------:R-:W-:Y:S02]  /*1720*/  WARPGROUP.DEPBAR.LE gsb0, 0x0 ;  /* 0x00008000000079c5 */ /* 0x000fe40000010000 */
[----:B------:R-:W-:-:S07]  /*1730*/  WARPGROUP.ARRIVE ;  /* 0x00000000000079c5 */ /* 0x000fce0000000000 */
[----:B------:R-:W-:Y:S03]  /*1740*/  HGMMA.64x128x16.F32.BF16 R24, gdesc[UR8], R24, gsb0 ;  /* 0x01e00000081879f0 */ /* 0x000fe60008001818 */
        /* <DEDUP_REMOVED lines=16> */
[----:B------:R-:W-:Y:S02]  /*1850*/  FSEL R24, R24, -INF , !P6 ;  /* 0xff80000018187808 */ /* 0x000fe40007000000 */
[----:B------:R-:W-:Y:S02]  /*1860*/  FSEL R25, R25, -INF , !P5 ;  /* 0xff80000019197808 */ /* 0x000fe40006800000 */
[----:B------:R-:W-:Y:S02]  /*1870*/  FSEL R26, R26, -INF , !P6 ;  /* 0xff8000001a1a7808 */ /* 0x000fe40007000000 */
[----:B------:R-:W-:-:S02]  /*1880*/  FSEL R28, R28, -INF , !P1 ;  /* 0xff8000001c1c7808 */ /* 0x000fc40004800000 */
[----:B------:R-:W-:Y:S02]  /*1890*/  FSEL R30, R30, -INF , !P1 ;  /* 0xff8000001e1e7808 */ /* 0x000fe40004800000 */
[-C--:B------:R-:W-:Y:S02]  /*18a0*/  ISETP.GE.AND P6, PT, R0, R7.reuse, PT ;  /* 0x000000070000720c */ /* 0x080fe40003fc6270 */
[----:B------:R-:W-:Y:S02]  /*18b0*/  ISETP.GE.AND P1, PT, R4, R7, PT ;  /* 0x000000070400720c */ /* 0x000fe40003f26270 */
[C---:B------:R-:W-:Y:S02]  /*18c0*/  IADD3 R0, R22.reuse, 0x19, RZ ;  /* 0x0000001916007810 */ /* 0x040fe40007ffe0ff */
[----:B------:R-:W-:Y:S02]  /*18d0*/  IADD3 R4, R22, 0x28, RZ ;  /* 0x0000002816047810 */ /* 0x000fe40007ffe0ff */
[----:B------:R-:W-:-:S02]  /*18e0*/  FMNMX R3, R24, R25, !PT ;  /* 0x0000001918037209 */ /* 0x000fc40007800000 */
[----:B------:R-:W-:Y:S02]  /*18f0*/  FSEL R27, R27, -INF , !P5 ;  /* 0xff8000001b1b7808 */ /* 0x000fe40006800000 */
[----:B------:R-:W-:Y:S02]  /*1900*/  FSEL R32, R32, -INF , !P3 ;  /* 0xff80000020207808 */ /* 0x000fe40005800000 */
[----:B------:R-:W-:Y:S02]  /*1910*/  FSEL R34, R34, -INF , !P3 ;  /* 0xff80000022227808 */ /* 0x000fe40005800000 */
[-C--:B------:R-:W-:Y:S01]  /*1920*/  ISETP.GE.AND P5, PT, R0, R7.reuse, PT ;  /* 0x000000070000720c */ /* 0x080fe20003fa6270 */
[----:B------:R-:W-:Y:S01]  /*1930*/  VIADD R0, R22, 0x21 ;  /* 0x0000002116007836 */ /* 0x000fe20000000000 */
[----:B------:R-:W-:Y:S02]  /*1940*/  ISETP.GE.AND P3, PT, R4, R7, PT ;  /* 0x000000070400720c */ /* 0x000fe40003f66270 */
[----:B------:R-:W-:-:S02]  /*1950*/  FSEL R29, R29, -INF , !P2 ;  /* 0xff8000001d1d7808 */ /* 0x000fc40005000000 */
[----:B------:R-:W-:Y:S02]  /*1960*/  FMNMX R4, R28, R3, !PT ;  /* 0x000000031c047209 */ /* 0x000fe40007800000 */
[----:B------:R-:W-:Y:S02]  /*1970*/  FSEL R31, R31, -INF , !P2 ;  /* 0xff8000001f1f7808 */ /* 0x000fe40005000000 */
[----:B------:R-:W-:Y:S02]  /*1980*/  FMNMX R3, R29, R4, !PT ;  /* 0x000000041d037209 */ /* 0x000fe40007800000 */
[----:B------:R-:W-:Y:S02]  /*1990*/  ISETP.GE.AND P2, PT, R0, R7, PT ;  /* 0x000000070000720c */ /* 0x000fe40003f46270 */
[----:B------:R-:W-:Y:S02]  /*19a0*/  IADD3 R0, R22, 0x29, RZ ;  /* 0x0000002916007810 */ /* 0x000fe40007ffe0ff */
[----:B------:R-:W-:-:S02]  /*19b0*/  FSEL R33, R33, -INF , !P4 ;  /* 0xff80000021217808 */ /* 0x000fc40006000000 */
[----:B------:R-:W-:Y:S02]  /*19c0*/  FMNMX R4, R32, R3, !PT ;  /* 0x0000000320047209 */ /* 0x000fe40007800000 */
[----:B------:R-:W-:Y:S02]  /*19d0*/  FSEL R35, R35, -INF , !P4 ;  /* 0xff80000023237808 */ /* 0x000fe40006000000 */
[----:B------:R-:W-:Y:S01]  /*19e0*/  ISETP.GE.AND P4, PT, R0, R7, PT ;  /* 0x000000070000720c */ /* 0x000fe20003f86270 */
[----:B------:R-:W-:Y:S01]  /*19f0*/  VIADD R0, R22, 0x30 ;  /* 0x0000003016007836 */ /* 0x000fe20000000000 */
[----:B------:R-:W-:Y:S02]  /*1a00*/  FSEL R36, R36, -INF , !P6 ;  /* 0xff80000024247808 */ /* 0x000fe40007000000 */
[----:B------:R-:W-:Y:S02]  /*1a10*/  FMNMX R3, R33, R4, !PT ;  /* 0x0000000421037209 */ /* 0x000fe40007800000 */
[----:B------:R-:W-:-:S02]  /*1a20*/  FSEL R38, R38, -INF , !P6 ;  /* 0xff80000026267808 */ /* 0x000fc40007000000 */
[----:B------:R-:W-:Y:S02]  /*1a30*/  ISETP.GE.AND P6, PT, R0, R7, PT ;  /* 0x000000070000720c */ /* 0x000fe40003fc6270 */
[----:B------:R-:W-:Y:S02]  /*1a40*/  FSEL R37, R37, -INF , !P5 ;  /* 0xff80000025257808 */ /* 0x000fe40006800000 */
[----:B------:R-:W-:Y:S02]  /*1a50*/  FMNMX R4, R36, R3, !PT ;  /* 0x0000000324047209 */ /* 0x000fe40007800000 */
[----:B------:R-:W-:Y:S02]  /*1a60*/  IADD3 R0, R22, 0x31, RZ ;  /* 0x0000003116007810 */ /* 0x000fe40007ffe0ff */
[----:B------:R-:W-:Y:S02]  /*1a70*/  FSEL R39, R39, -INF , !P5 ;  /* 0xff80000027277808 */ /* 0x000fe40006800000 */
[----:B------:R-:W-:-:S02]  /*1a80*/  FSEL R40, R40, -INF , !P1 ;  /* 0xff80000028287808 */ /* 0x000fc40004800000 */
[----:B------:R-:W-:Y:S02]  /*1a90*/  FMNMX R3, R37, R4, !PT ;  /* 0x0000000425037209 */ /* 0x000fe40007800000 */
[----:B------:R-:W-:Y:S02]  /*1aa0*/  ISETP.GE.AND P5, PT, R0, R7, PT ;  /* 0x000000070000720c */ /* 0x000fe40003fa6270 */
[----:B------:R-:W-:Y:S02]  /*1ab0*/  IADD3 R0, R22, 0x38, RZ ;  /* 0x0000003816007810 */ /* 0x000fe40007ffe0ff */
[----:B------:R-:W-:Y:S02]  /*1ac0*/  FSEL R41, R41, -INF , !P2 ;  /* 0xff80000029297808 */ /* 0x000fe40005000000 */
[----:B------:R-:W-:Y:S02]  /*1ad0*/  FMNMX R4, R40, R3, !PT ;  /* 0x0000000328047209 */ /* 0x000fe40007800000 */
[----:B------:R-:W-:-:S02]  /*1ae0*/  FSEL R42, R42, -INF , !P1 ;  /* 0xff8000002a2a7808 */ /* 0x000fc40004800000 */
[-C--:B------:R-:W-:Y:S01]  /*1af0*/  ISETP.GE.AND P1, PT, R0, R7.reuse, PT ;  /* 0x000000070000720c */ /* 0x080fe20003f26270 */
[----:B------:R-:W-:Y:S01]  /*1b00*/  VIADD R0, R22, 0x39 ;  /* 0x0000003916007836 */ /* 0x000fe20000000000 */
[----:B------:R-:W-:Y:S02]  /*1b10*/  FSEL R44, R44, -INF , !P3 ;  /* 0xff8000002c2c7808 */ /* 0x000fe40005800000 */
[----:B------:R-:W-:Y:S02]  /*1b20*/  FMNMX R3, R41, R4, !PT ;  /* 0x0000000429037209 */ /* 0x000fe40007800000 */
[----:B------:R-:W-:Y:S02]  /*1b30*/  FSEL R43, R43, -INF , !P2 ;  /* 0xff8000002b2b7808 */ /* 0x000fe40005000000 */
[----:B------:R-:W-:Y:S02]  /*1b40*/  ISETP.GE.AND P2, PT, R0, R7, PT ;  /* 0x000000070000720c */ /* 0x000fe40003f46270 */
[----:B------:R-:W-:-:S02]  /*1b50*/  FSEL R45, R45, -INF , !P4 ;  /* 0xff8000002d2d7808 */ /* 0x000fc40006000000 */
[----:B------:R-:W-:Y:S02]  /*1b60*/  FMNMX R4, R44, R3, !PT ;  /* 0x000000032c047209 */ /* 0x000fe40007800000 */
[----:B------:R-:W-:Y:S02]  /*1b70*/  IADD3 R0, R22, 0x40, RZ ;  /* 0x0000004016007810 */ /* 0x000fe40007ffe0ff */
[----:B------:R-:W-:Y:S02]  /*1b80*/  FSEL R46, R46, -INF , !P3 ;  /* 0xff8000002e2e7808 */ /* 0x000fe40005800000 */
[----:B------:R-:W-:Y:S02]  /*1b90*/  FSEL R48, R48, -INF , !P6 ;  /* 0xff80000030307808 */ /* 0x000fe40007000000 */
[----:B------:R-:W-:Y:S02]  /*1ba0*/  FMNMX R3, R45, R4, !PT ;  /* 0x000000042d037209 */ /* 0x000fe40007800000 */
[----:B------:R-:W-:-:S02]  /*1bb0*/  ISETP.GE.AND P3, PT, R0, R7, PT ;  /* 0x000000070000720c */ /* 0x000fc40003f66270 */
[----:B------:R-:W-:Y:S02]  /*1bc0*/  IADD3 R0, R22, 0x41, RZ ;  /* 0x0000004116007810 */ /* 0x000fe40007ffe0ff */
[----:B------:R-:W-:Y:S02]  /*1bd0*/  FSEL R49, R49, -INF , !P5 ;  /* 0xff80000031317808 */ /* 0x000fe40006800000 */
[----:B------:R-:W-:Y:S02]  /*1be0*/  FMNMX R4, R48, R3, !PT ;  /* 0x0000000330047209 */ /* 0x000fe40007800000 */
[----:B------:R-:W-:Y:S02]  /*1bf0*/  FSEL R47, R47, -INF , !P4 ;  /* 0xff8000002f2f7808 */ /* 0x000fe40006000000 */
[----:B------:R-:W-:Y:S01]  /*1c00*/  ISETP.GE.AND P4, PT, R0, R7, PT ;  /* 0x000000070000720c */ /* 0x000fe20003f86270 */
[----:B------:R-:W-:Y:S01]  /*1c10*/  VIADD R0, R22, 0x48 ;  /* 0x0000004816007836 */ /* 0x000fe20000000000 */
[----:B------:R-:W-:-:S02]  /*1c20*/  FSEL R52, R52, -INF , !P1 ;  /* 0xff80000034347808 */ /* 0x000fc40004800000 */
[----:B------:R-:W-:Y:S02]  /*1c30*/  FMNMX R3, R49, R4, !PT ;  /* 0x0000000431037209 */ /* 0x000fe40007800000 */
[----:B------:R-:W-:Y:S02]  /*1c40*/  FSEL R50, R50, -INF , !P6 ;  /* 0xff80000032327808 */ /* 0x000fe40007000000 */
[----:B------:R-:W-:Y:S02]  /*1c50*/  ISETP.GE.AND P6, PT, R0, R7, PT ;  /* 0x000000070000720c */ /* 0x000fe40003fc6270 */
[----:B------:R-:W-:Y:S02]  /*1c60*/  FSEL R53, R53, -INF , !P2 ;  /* 0xff80000035357808 */ /* 0x000fe40005000000 */
[----:B------:R-:W-:Y:S02]  /*1c70*/  FMNMX R4, R52, R3, !PT ;  /* 0x0000000334047209 */ /* 0x000fe40007800000 */
[----:B------:R-:W-:-:S02]  /*1c80*/  IADD3 R0, R22, 0x49, RZ ;  /* 0x0000004916007810 */ /* 0x000fc40007ffe0ff */
[----:B------:R-:W-:Y:S02]  /*1c90*/  FSEL R51, R51, -INF , !P5 ;  /* 0xff80000033337808 */ /* 0x000fe40006800000 */
        /* <DEDUP_REMOVED lines=24> */
[----:B------:R-:W-:Y:S02]  /*1e20*/  IADD3 R4, R22, 0x61, RZ ;  /* 0x0000006116047810 */ /* 0x000fe40007ffe0ff */
[-C--:B------:R-:W-:Y:S01]  /*1e30*/  ISETP.GE.AND P4, PT, R0, R7.reuse, PT ;  /* 0x000000070000720c */ /* 0x080fe20003f86270 */
[----:B------:R-:W-:Y:S01]  /*1e40*/  VIADD R0, R22, 0x60 ;  /* 0x0000006016007836 */ /* 0x000fe20000000000 */
[----:B------:R-:W-:Y:S02]  /*1e50*/  FSEL R68, R68, -INF , !P3 ;  /* 0xff80000044447808 */ /* 0x000fe40005800000 */
[----:B------:R-:W-:Y:S02]  /*1e60*/  FMNMX R3, R65, R6, !PT ;  /* 0x0000000641037209 */ /* 0x000fe40007800000 */
[----:B------:R-:W-:Y:S02]  /*1e70*/  ISETP.GE.AND P0, PT, R4, R7, PT ;  /* 0x000000070400720c */ /* 0x000fe40003f06270 */
[----:B------:R-:W-:-:S02]  /*1e80*/  IADD3 R4, R22, 0x68, RZ ;  /* 0x0000006816047810 */ /* 0x000fc40007ffe0ff */
[----:B------:R-:W-:Y:S02]  /*1e90*/  FSEL R62, R62, -INF , !P6 ;  /* 0xff8000003e3e7808 */ /* 0x000fe40007000000 */
[----:B------:R-:W-:Y:S02]  /*1ea0*/  ISETP.GE.AND P6, PT, R0, R7, PT ;  /* 0x000000070000720c */ /* 0x000fe40003fc6270 */
        /* <DEDUP_REMOVED lines=25> */
[----:B------:R-:W-:Y:S02]  /*2040*/  IADD3 R6, R22, 0x79, RZ ;  /* 0x0000007916067810 */ /* 0x000fe40007ffe0ff */
[----:B------:R-:W-:Y:S02]  /*2050*/  FSEL R81, R81, -INF , !P4 ;  /* 0xff80000051517808 */ /* 0x000fe40006000000 */
[----:B------:R-:W-:Y:S02]  /*2060*/  FMNMX R8, R80, R3, !PT ;  /* 0x0000000350087209 */ /* 0x000fe40007800000 */
[----:B------:R-:W-:Y:S02]  /*2070*/  ISETP.GE.AND P5, PT, R4, R7, PT ;  /* 0x000000070400720c */ /* 0x000fe40003fa6270 */
[----:B------:R-:W-:Y:S02]  /*2080*/  FMNMX R3, R81, R8, !PT ;  /* 0x0000000851037209 */ /* 0x000fe40007800000 */
[----:B------:R-:W-:-:S02]  /*2090*/  FSEL R84, R84, -INF , !P5 ;  /* 0xff80000054547808 */ /* 0x000fc40006800000 */
[----:B------:R-:W-:Y:S02]  /*20a0*/  ISETP.GE.AND P6, PT, R6, R7, PT ;  /* 0x000000070600720c */ /* 0x000fe40003fc6270 */
[----:B------:R-:W-:Y:S02]  /*20b0*/  FMNMX R4, R84, R3, !PT ;  /* 0x0000000354047209 */ /* 0x000fe40007800000 */
[----:B------:R-:W-:Y:S02]  /*20c0*/  FSEL R85, R85, -INF , !P6 ;  /* 0xff80000055557808 */ /* 0x000fe40007000000 */
[----:B------:R-:W-:Y:S02]  /*20d0*/  P2R R9, PR, RZ, 0x2 ;  /* 0x00000002ff097803 */ /* 0x000fe40000000000 */
[----:B------:R-:W-:Y:S02]  /*20e0*/  FMNMX R4, R85, R4, !PT ;  /* 0x0000000455047209 */ /* 0x000fe40007800000 */
[----:B------:R-:W-:-:S02]  /*20f0*/  P2R R10, PR, RZ, 0x1 ;  /* 0x00000001ff0a7803 */ /* 0x000fc40000000000 */
[----:B------:R-:W-:Y:S01]  /*2100*/  ISETP.GE.AND P0, PT, R0, R7, PT ;  /* 0x000000070000720c */ /* 0x000fe20003f06270 */
[----:B------:R-:W1:Y:S01]  /*2110*/  SHFL.BFLY PT, R3, R4, 0x1, 0x1f ;  /* 0x0c201f0004037f89 */ /* 0x000e6200000e0000 */
[----:B------:R-:W-:Y:S02]  /*2120*/  FSEL R82, R82, -INF , !P3 ;  /* 0xff80000052527808 */ /* 0x000fe40005800000 */
[----:B------:R-:W-:Y:S02]  /*2130*/  FSEL R74, R74, -INF , !P0 ;  /* 0xff8000004a4a7808 */ /* 0x000fe40004000000 */
[----:B------:R-:W-:Y:S02]  /*2140*/  ISETP.NE.AND P0, PT, R10, RZ, PT ;  /* 0x000000ff0a00720c */ /* 0x000fe40003f05270 */
[----:B------:R-:W-:Y:S02]  /*2150*/  FSEL R83, R83, -INF , !P4 ;  /* 0xff80000053537808 */ /* 0x000fe40006000000 */
[----:B------:R-:W-:-:S02]  /*2160*/  FSEL R75, R75, -INF , !P0 ;  /* 0xff8000004b4b7808 */ /* 0x000fc40004000000 */
[----:B------:R-:W-:Y:S02]  /*2170*/  ISETP.NE.AND P0, PT, R11, RZ, PT ;  /* 0x000000ff0b00720c */ /* 0x000fe40003f05270 */
[----:B------:R-:W-:Y:S02]  /*2180*/  FSEL R79, R79, -INF , !P2 ;  /* 0xff8000004f4f7808 */ /* 0x000fe40005000000 */
[----:B------:R-:W-:Y:S02]  /*2190*/  FSEL R87, R87, -INF , !P6 ;  /* 0xff80000057577808 */ /* 0x000fe40007000000 */
[----:B------:R-:W-:Y:S02]  /*21a0*/  FSEL R86, R86, -INF , !P5 ;  /* 0xff80000056567808 */ /* 0x000fe40006800000 */
[----:B-1----:R-:W-:-:S05]  /*21b0*/  FMNMX R3, R4, R3, !PT ;  /* 0x0000000304037209 */ /* 0x002fca0007800000 */
[----:B------:R-:W1:Y:S02]  /*21c0*/  SHFL.BFLY PT, R6, R3, 0x2, 0x1f ;  /* 0x0c401f0003067f89 */ /* 0x000e6400000e0000 */
[----:B-1----:R-:W-:Y:S02]  /*21d0*/  FMNMX R5, R3, R6, !PT ;  /* 0x0000000603057209 */ /* 0x002fe40007800000 */
[----:B------:R-:W-:Y:S02]  /*21e0*/  FMNMX R3, R26, R27, !PT ;  /* 0x0000001b1a037209 */ /* 0x000fe40007800000 */
[----:B------:R-:W-:-:S04]  /*21f0*/  FSETP.NEU.AND P1, PT, R5, -INF , PT ;  /* 0xff8000000500780b */ /* 0x000fc80003f2d000 */
[----:B------:R-:W-:Y:S02]  /*2200*/  FSEL R0, R5, RZ, P1 ;  /* 0x000000ff05007208 */ /* 0x000fe40000800000 */
[----:B------:R-:W-:-:S03]  /*2210*/  ISETP.NE.AND P1, PT, R9, RZ, PT ;  /* 0x000000ff0900720c */ /* 0x000fc60003f25270 */
[----:B------:R-:W-:Y:S01]  /*2220*/  FMUL R20, R0, UR6 ;  /* 0x0000000600147c20 */ /* 0x000fe20008400000 */
[----:B------:R-:W-:Y:S02]  /*2230*/  FSEL R78, R78, -INF , !P1 ;  /* 0xff8000004e4e7808 */ /* 0x000fe40004800000 */
[----:B------:R-:W-:Y:S01]  /*2240*/  FMNMX R0, R30, R3, !PT ;  /* 0x000000031e007209 */ /* 0x000fe20007800000 */
[--C-:B------:R-:W-:Y:S01]  /*2250*/  FFMA R24, R24, UR6, -R20.reuse ;  /* 0x0000000618187c23 */ /* 0x100fe20008000814 */
[--C-:B------:R-:W-:Y:S01]  /*2260*/  FFMA R4, R28, UR6, -R20.reuse ;  /* 0x000000061c047c23 */ /* 0x100fe20008000814 */
[--C-:B------:R-:W-:Y:S01]  /*2270*/  FFMA R8, R36, UR6, -R20.reuse ;  /* 0x0000000624087c23 */ /* 0x100fe20008000814 */
[----:B------:R-:W-:Y:S01]  /*2280*/  FMNMX R3, R31, R0, !PT ;  /* 0x000000001f037209 */ /* 0x000fe20007800000 */
[--C-:B------:R-:W-:Y:S01]  /*2290*/  FFMA R11, R29, UR6, -R20.reuse ;  /* 0x000000061d0b7c23 */ /* 0x100fe20008000814 */
[----:B------:R-:W-:Y:S01]  /*22a0*/  FSETP.GEU.AND P1, PT, R24, -126, PT ;  /* 0xc2fc00001800780b */ /* 0x000fe20003f2e000 */
        /* <DEDUP_REMOVED lines=12> */
[----:B------:R-:W-:Y:S01]  /*2370*/  @!P1 FMUL R24, R24, 0.5 ;  /* 0x3f00000018189820 */ /* 0x000fe20000400000 */
[----:B------:R-:W-:Y:S01]  /*2380*/  FMNMX R3, R39, R0, !PT ;  /* 0x0000000027037209 */ /* 0x000fe20007800000 */
[--C-:B------:R-:W-:Y:S01]  /*2390*/  FFMA R15, R37, UR6, -R20.reuse ;  /* 0x00000006250f7c23 */ /* 0x100fe20008000814 */
[----:B------:R-:W-:Y:S01]  /*23a0*/  FSETP.GEU.AND P6, PT, R13, -126, PT ;  /* 0xc2fc00000d00780b */ /* 0x000fe20003fce000 */
[----:B------:R-:W-:Y:S01]  /*23b0*/  @!P3 FMUL R4, R4, 0.5 ;  /* 0x3f0000000404b820 */ /* 0x000fe20000400000 */
[----:B------:R-:W-:Y:S01]  /*23c0*/  FMNMX R0, R42, R3, !PT ;  /* 0x000000032a007209 */ /* 0x000fe20007800000 */
[----:B------:R-:W1:Y:S01]  /*23d0*/  MUFU.EX2 R24, R24 ;  /* 0x0000001800187308 */ /* 0x000e620000000800 */
[----:B------:R-:W-:Y:S01]  /*23e0*/  FSETP.GEU.AND P5, PT, R28, -126, PT ;  /* 0xc2fc00001c00780b */ /* 0x000fe20003fae000 */
[----:B------:R-:W-:Y:S01]  /*23f0*/  @!P4 FMUL R11, R11, 0.5 ;  /* 0x3f0000000b0bc820 */ /* 0x000fe20000400000 */
[----:B------:R-:W-:Y:S01]  /*2400*/  FMNMX R3, R43, R0, !PT ;  /* 0x000000002b037209 */ /* 0x000fe20007800000 */
[--C-:B------:R-:W-:Y:S01]  /*2410*/  FFMA R23, R45, UR6, -R20.reuse ;  /* 0x000000062d177c23 */ /* 0x100fe20008000814 */
[--C-:B------:R-:W-:Y:S01]  /*2420*/  FFMA R10, R44, UR6, -R20.reuse ;  /* 0x000000062c0a7c23 */ /* 0x100fe20008000814 */
[----:B------:R-:W-:Y:S01]  /*2430*/  @!P2 FMUL R9, R9, 0.5 ;  /* 0x3f0000000909a820 */ /* 0x000fe20000400000 */
[----:B------:R-:W-:Y:S01]  /*2440*/  FMNMX R0, R46, R3, !PT ;  /* 0x000000032e007209 */ /* 0x000fe20007800000 */
[----:B------:R-:W2:Y:S01]  /*2450*/  MUFU.EX2 R4, R4 ;  /* 0x0000000400047308 */ /* 0x000ea20000000800 */
[--C-:B------:R-:W-:Y:S01]  /*2460*/  FFMA R12, R52, UR6, -R20.reuse ;  /* 0x00000006340c7c23 */ /* 0x100fe20008000814 */
[----:B------:R-:W-:Y:S01]  /*2470*/  @!P6 FMUL R13, R13, 0.5 ;  /* 0x3f0000000d0de820 */ /* 0x000fe20000400000 */
[----:B------:R-:W-:Y:S01]  /*2480*/  FMNMX R3, R47, R0, !PT ;  /* 0x000000002f037209 */ /* 0x000fe20007800000 */
[--C-:B------:R-:W-:Y:S01]  /*2490*/  FFMA R37, R60, UR6, -R20.reuse ;  /* 0x000000063c257c23 */ /* 0x100fe20008000814 */
[--C-:B------:R-:W-:Y:S01]  /*24a0*/  FFMA R29, R53, UR6, -R20.reuse ;  /* 0x00000006351d7c23 */ /* 0x100fe20008000814 */
[----:B------:R-:W-:Y:S01]  /*24b0*/  @!P5 FMUL R28, R28, 0.5 ;  /* 0x3f0000001c1cd820 */ /* 0x000fe20000400000 */
[----:B------:R-:W-:Y:S01]  /*24c0*/  FMNMX R0, R50, R3, !PT ;  /* 0x0000000332007209 */ /* 0x000fe20007800000 */
[----:B------:R-:W3:Y:S01]  /*24d0*/  MUFU.EX2 R11, R11 ;  /* 0x0000000b000b7308 */ /* 0x000ee20000000800 */
[----:B-1----:R-:W-:Y:S01]  /*24e0*/  @!P1 FMUL R24, R24, R24 ;  /* 0x0000001818189220 */ /* 0x002fe20000400000 */
[----:B------:R-:W-:Y:S01]  /*24f0*/  FSETP.GEU.AND P1, PT, R8, -126, PT ;  /* 0xc2fc00000800780b */ /* 0x000fe20003f2e000 */
[--C-:B------:R-:W-:Y:S01]  /*2500*/  FFMA R25, R49, UR6, -R20.reuse ;  /* 0x0000000631197c23 */ /* 0x100fe20008000814 */
[----:B------:R-:W-:Y:S01]  /*2510*/  FMNMX R3, R51, R0, !PT ;  /* 0x0000000033037209 */ /* 0x000fe20007800000 */
[--C-:B------:R-:W-:Y:S01]  /*2520*/  FFMA R40, R57, UR6, -R20.reuse ;  /* 0x0000000639287c23 */ /* 0x100fe20008000814 */
[--C-:B------:R-:W-:Y:S01]  /*2530*/  FFMA R33, R56, UR6, -R20.reuse ;  /* 0x0000000638217c23 */ /* 0x100fe20008000814 */
[--C-:B------:R-:W-:Y:S01]  /*2540*/  FFMA R64, R64, UR6, -R20.reuse ;  /* 0x0000000640407c23 */ /* 0x100fe20008000814 */
[----:B------:R-:W1:Y:S01]  /*2550*/  MUFU.EX2 R9, R9 ;  /* 0x0000000900097308 */ /* 0x000e620000000800 */
[----:B------:R-:W-:Y:S01]  /*2560*/  FMNMX R0, R54, R3, !PT ;  /* 0x0000000336007209 */ /* 0x000fe20007800000 */
[----:B--2---:R-:W-:Y:S01]  /*2570*/  @!P3 FMUL R4, R4, R4 ;  /* 0x000000040404b220 */ /* 0x004fe20000400000 */
[----:B------:R-:W-:Y:S01]  /*2580*/  FSETP.GEU.AND P3, PT, R32, -126, PT ;  /* 0xc2fc00002000780b */ /* 0x000fe20003f6e000 */
[--C-:B------:R-:W-:Y:S01]  /*2590*/  FFMA R72, R72, UR6, -R20.reuse ;  /* 0x0000000648487c23 */ /* 0x100fe20008000814 */
[----:B------:R-:W-:Y:S01]  /*25a0*/  FMNMX R3, R55, R0, !PT ;  /* 0x0000000037037209 */ /* 0x000fe20007800000 */
[--C-:B------:R-:W-:Y:S01]  /*25b0*/  FFMA R65, R65, UR6, -R20.reuse ;  /* 0x0000000641417c23 */ /* 0x100fe20008000814 */
[----:B------:R-:W-:Y:S01]  /*25c0*/  @!P1 FMUL R8, R8, 0.5 ;  /* 0x3f00000008089820 */ /* 0x000fe20000400000 */
[----:B------:R-:W2:Y:S01]  /*25d0*/  MUFU.EX2 R13, R13 ;  /* 0x0000000d000d7308 */ /* 0x000ea20000000800 */
[----:B---3--:R-:W-:Y:S01]  /*25e0*/  @!P4 FMUL R11, R11, R11 ;  /* 0x0000000b0b0bc220 */ /* 0x008fe20000400000 */
[----:B------:R-:W-:Y:S01]  /*25f0*/  FSETP.GEU.AND P4, PT, R21, -126, PT ;  /* 0xc2fc00001500780b */ /* 0x000fe20003f8e000 */
[--C-:B------:R-:W-:Y:S01]  /*2600*/  FFMA R14, R61, UR6, -R20.reuse ;  /* 0x000000063d0e7c23 */ /* 0x100fe20008000814 */
[----:B------:R-:W-:Y:S01]  /*2610*/  FMNMX R0, R58, R3, !PT ;  /* 0x000000033a007209 */ /* 0x000fe20007800000 */
[--C-:B------:R-:W-:Y:S01]  /*2620*/  FFMA R69, R69, UR6, -R20.reuse ;  /* 0x0000000645457c23 */ /* 0x100fe20008000814 */
[--C-:B------:R-:W-:Y:S01]  /*2630*/  FFMA R76, R76, UR6, -R20.reuse ;  /* 0x000000064c4c7c23 */ /* 0x100fe20008000814 */
[--C-:B------:R-:W-:Y:S01]  /*2640*/  FFMA R81, R81, UR6, -R20.reuse ;  /* 0x0000000651517c23 */ /* 0x100fe20008000814 */
[----:B------:R-:W3:Y:S01]  /*2650*/  MUFU.EX2 R8, R8 ;  /* 0x0000000800087308 */ /* 0x000ee20000000800 */
[----:B------:R-:W-:Y:S01]  /*2660*/  FMNMX R3, R59, R0, !PT ;  /* 0x000000003b037209 */ /* 0x000fe20007800000 */
[----:B-1----:R-:W-:Y:S01]  /*2670*/  @!P2 FMUL R9, R9, R9 ;  /* 0x000000090909a220 */ /* 0x002fe20000400000 */
[----:B------:R-:W-:Y:S01]  /*2680*/  FSETP.GEU.AND P2, PT, R15, -126, PT ;  /* 0xc2fc00000f00780b */ /* 0x000fe20003f4e000 */
[----:B------:R-:W-:Y:S01]  /*2690*/  @!P3 FMUL R32, R32, 0.5 ;  /* 0x3f0000002020b820 */ /* 0x000fe20000400000 */
[----:B------:R-:W-:Y:S01]  /*26a0*/  FMNMX R0, R62, R3, !PT ;  /* 0x000000033e007209 */ /* 0x000fe20007800000 */
[--C-:B------:R-:W-:Y:S01]  /*26b0*/  FFMA R77, R77, UR6, -R20.reuse ;  /* 0x000000064d4d7c23 */ /* 0x100fe20008000814 */
[----:B------:R-:W-:Y:S01]  /*26c0*/  @!P4 FMUL R21, R21, 0.5 ;  /* 0x3f0000001515c820 */ /* 0x000fe20000400000 */
[----:B------:R-:W1:Y:S01]  /*26d0*/  MUFU.EX2 R28, R28 ;  /* 0x0000001c001c7308 */ /* 0x000e620000000800 */
[----:B--2---:R-:W-:Y:S01]  /*26e0*/  @!P6 FMUL R13, R13, R13 ;  /* 0x0000000d0d0de220 */ /* 0x004fe20000400000 */
[----:B------:R-:W-:Y:S01]  /*26f0*/  FMNMX R3, R63, R0, !PT ;  /* 0x000000003f037209 */ /* 0x000fe20007800000 */
[--C-:B------:R-:W-:Y:S01]  /*2700*/  FFMA R68, R68, UR6, -R20.reuse ;  /* 0x0000000644447c23 */ /* 0x100fe20008000814 */
[----:B------:R-:W-:Y:S01]  /*2710*/  FSETP.GEU.AND P6, PT, R23, -126, PT ;  /* 0xc2fc00001700780b */ /* 0x000fe20003fce000 */
[--C-:B------:R-:W-:Y:S01]  /*2720*/  FFMA R73, R73, UR6, -R20.reuse ;  /* 0x0000000649497c23 */ /* 0x100fe20008000814 */
[----:B------:R-:W-:Y:S01]  /*2730*/  FMNMX R0, R66, R3, !PT ;  /* 0x0000000342007209 */ /* 0x000fe20007800000 */
[--C-:B------:R-:W-:Y:S01]  /*2740*/  FFMA R80, R80, UR6, -R20.reuse ;  /* 0x0000000650507c23 */ /* 0x100fe20008000814 */
[----:B------:R-:W2:Y:S01]  /*2750*/  MUFU.EX2 R32, R32 ;  /* 0x0000002000207308 */ /* 0x000ea20000000800 */
[----:B---3--:R-:W-:Y:S01]  /*2760*/  @!P1 FMUL R8, R8, R8 ;  /* 0x0000000808089220 */ /* 0x008fe20000400000 */
[----:B------:R-:W-:Y:S01]  /*2770*/  FSETP.GEU.AND P1, PT, R36, -126, PT ;  /* 0xc2fc00002400780b */ /* 0x000fe20003f2e000 */
[----:B------:R-:W-:Y:S01]  /*2780*/  @!P2 FMUL R15, R15, 0.5 ;  /* 0x3f0000000f0fa820 */ /* 0x000fe20000400000 */
[----:B------:R-:W-:Y:S01]  /*2790*/  FMNMX R3, R67, R0, !PT ;  /* 0x0000000043037209 */ /* 0x000fe20007800000 */
[--C-:B------:R-:W-:Y:S01]  /*27a0*/  FFMA R84, R84, UR6, -R20.reuse ;  /* 0x0000000654547c23 */ /* 0x100fe20008000814 */
[----:B------:R-:W-:-:S02]  /*27b0*/  FFMA R85, R85, UR6, -R20 ;  /* 0x0000000655557c23 */ /* 0x000fc40008000814 */
[----:B------:R-:W3:Y:S01]  /*27c0*/  MUFU.EX2 R21, R21 ;  /* 0x0000001500157308 */ /* 0x000ee20000000800 */
[----:B------:R-:W-:Y:S01]  /*27d0*/  FMNMX R0, R70, R3, !PT ;  /* 0x0000000346007209 */ /* 0x000fe20007800000 */
[----:B------:R-:W-:Y:S01]  /*27e0*/  @!P6 FMUL R23, R23, 0.5 ;  /* 0x3f0000001717e820 */ /* 0x000fe20000400000 */
[----:B-1----:R-:W-:Y:S01]  /*27f0*/  @!P5 FMUL R28, R28, R28 ;  /* 0x0000001c1c1cd220 */ /* 0x002fe20000400000 */
[----:B------:R-:W-:Y:S02]  /*2800*/  FSETP.GEU.AND P5, PT, R10, -126, PT ;  /* 0xc2fc00000a00780b */ /* 0x000fe40003fae000 */
[----:B------:R-:W-:Y:S01]  /*2810*/  FMNMX R3, R71, R0, !PT ;  /* 0x0000000047037209 */ /* 0x000fe20007800000 */
[----:B------:R-:W-:Y:S01]  /*2820*/  @!P1 FMUL R36, R36, 0.5 ;  /* 0x3f00000024249820 */ /* 0x000fe20000400000 */
[----:B------:R-:W1:Y:S01]  /*2830*/  MUFU.EX2 R15, R15 ;  /* 0x0000000f000f7308 */ /* 0x000e620000000800 */
[----:B--2---:R-:W-:Y:S01]  /*2840*/  @!P3 FMUL R32, R32, R32 ;  /* 0x000000202020b220 */ /* 0x004fe20000400000 */
[----:B------:R-:W-:-:S02]  /*2850*/  FMNMX R0, R74, R3, !PT ;  /* 0x000000034a007209 */ /* 0x000fc40007800000 */
[----:B------:R-:W-:Y:S02]  /*2860*/  FSETP.GEU.AND P3, PT, R12, -126, PT ;  /* 0xc2fc00000c00780b */ /* 0x000fe40003f6e000 */
[----:B------:R-:W-:Y:S02]  /*2870*/  FMNMX R3, R75, R0, !PT ;  /* 0x000000004b037209 */ /* 0x000fe40007800000 */
[----:B------:R-:W2:Y:S01]  /*2880*/  MUFU.EX2 R36, R36 ;  /* 0x0000002400247308 */ /* 0x000ea20000000800 */
[----:B---3--:R-:W-:Y:S01]  /*2890*/  @!P4 FMUL R21, R21, R21 ;  /* 0x000000151515c220 */ /* 0x008fe20000400000 */
[----:B------:R-:W-:Y:S01]  /*28a0*/  FSETP.GEU.AND P4, PT, R29, -126, PT ;  /* 0xc2fc00001d00780b */ /* 0x000fe20003f8e000 */
[----:B------:R-:W-:Y:S01]  /*28b0*/  @!P5 FMUL R10, R10, 0.5 ;  /* 0x3f0000000a0ad820 */ /* 0x000fe20000400000 */
[----:B------:R-:W-:-:S04]  /*28c0*/  FMNMX R0, R78, R3, !PT ;  /* 0x000000034e007209 */ /* 0x000fc80007800000 */
[----:B------:R-:W3:Y:S01]  /*28d0*/  MUFU.EX2 R23, R23 ;  /* 0x0000001700177308 */ /* 0x000ee20000000800 */
[----:B------:R-:W-:Y:S01]  /*28e0*/  FMNMX R3, R79, R0, !PT ;  /* 0x000000004f037209 */ /* 0x000fe20007800000 */
[----:B-1----:R-:W-:Y:S01]  /*28f0*/  @!P2 FMUL R15, R15, R15 ;  /* 0x0000000f0f0fa220 */ /* 0x002fe20000400000 */
[----:B------:R-:W-:Y:S01]  /*2900*/  FSETP.GEU.AND P2, PT, R25, -126, PT ;  /* 0xc2fc00001900780b */ /* 0x000fe20003f4e000 */
[----:B------:R-:W-:Y:S01]  /*2910*/  @!P3 FMUL R12, R12, 0.5 ;  /* 0x3f0000000c0cb820 */ /* 0x000fe20000400000 */
[----:B------:R-:W-:Y:S02]  /*2920*/  FMNMX R0, R82, R3, !PT ;  /* 0x0000000352007209 */ /* 0x000fe40007800000 */
[----:B------:R-:W-:Y:S01]  /*2930*/  @!P4 FMUL R29, R29, 0.5 ;  /* 0x3f0000001d1dc820 */ /* 0x000fe20000400000 */
[----:B------:R-:W1:Y:S01]  /*2940*/  MUFU.EX2 R10, R10 ;  /* 0x0000000a000a7308 */ /* 0x000e620000000800 */
[----:B--2---:R-:W-:Y:S01]  /*2950*/  @!P1 FMUL R36, R36, R36 ;  /* 0x0000002424249220 */ /* 0x004fe20000400000 */
[----:B------:R-:W-:-:S02]  /*2960*/  FSETP.GEU.AND P1, PT, R37, -126, PT ;  /* 0xc2fc00002500780b */ /* 0x000fc40003f2e000 */
[----:B------:R-:W-:-:S04]  /*2970*/  FMNMX R3, R83, R0, !PT ;  /* 0x0000000053037209 */ /* 0x000fc80007800000 */
[----:B------:R-:W2:Y:S01]  /*2980*/  MUFU.EX2 R12, R12 ;  /* 0x0000000c000c7308 */ /* 0x000ea20000000800 */
[----:B---3--:R-:W-:Y:S01]  /*2990*/  @!P6 FMUL R23, R23, R23 ;  /* 0x000000171717e220 */ /* 0x008fe20000400000 */
[----:B------:R-:W-:Y:S01]  /*29a0*/  FSETP.GEU.AND P6, PT, R40, -126, PT ;  /* 0xc2fc00002800780b */ /* 0x000fe20003fce000 */
[----:B------:R-:W-:Y:S01]  /*29b0*/  @!P2 FMUL R25, R25, 0.5 ;  /* 0x3f0000001919a820 */ /* 0x000fe20000400000 */
[----:B------:R-:W-:-:S03]  /*29c0*/  FMNMX R0, R86, R3, !PT ;  /* 0x0000000356007209 */ /* 0x000fc60007800000 */
[----:B------:R-:W-:Y:S01]  /*29d0*/  @!P1 FMUL R37, R37, 0.5 ;  /* 0x3f00000025259820 */ /* 0x000fe20000400000 */
[----:B------:R-:W3:Y:S01]  /*29e0*/  MUFU.EX2 R29, R29 ;  /* 0x0000001d001d7308 */ /* 0x000ee20000000800 */
[----:B------:R-:W-:Y:S01]  /*29f0*/  FMNMX R0, R87, R0, !PT ;  /* 0x0000000057007209 */ /* 0x000fe20007800000 */
[----:B-1----:R-:W-:Y:S01]  /*2a00*/  @!P5 FMUL R10, R10, R10 ;  /* 0x0000000a0a0ad220 */ /* 0x002fe20000400000 */
[----:B------:R-:W-:-:S03]  /*2a10*/  FSETP.GEU.AND P5, PT, R33, -126, PT ;  /* 0xc2fc00002100780b */ /* 0x000fc60003fae000 */
[----:B------:R-:W1:Y:S01]  /*2a20*/  SHFL.BFLY PT, R3, R0, 0x1, 0x1f ;  /* 0x0c201f0000037f89 */ /* 0x000e6200000e0000 */
[----:B------:R-:W-:Y:S01]  /*2a30*/  @!P6 FMUL R40, R40, 0.5 ;  /* 0x3f0000002828e820 */ /* 0x000fe20000400000 */
[----:B------:R-:W4:Y:S01]  /*2a40*/  MUFU.EX2 R37, R37 ;  /* 0x0000002500257308 */ /* 0x000f220000000800 */
[----:B--2---:R-:W-:Y:S01]  /*2a50*/  @!P3 FMUL R12, R12, R12 ;  /* 0x0000000c0c0cb220 */ /* 0x004fe20000400000 */
[----:B------:R-:W-:-:S06]  /*2a60*/  FSETP.GEU.AND P3, PT, R64, -126, PT ;  /* 0xc2fc00004000780b */ /* 0x000fcc0003f6e000 */
[----:B------:R-:W2:Y:S01]  /*2a70*/  MUFU.EX2 R25, R25 ;  /* 0x0000001900197308 */ /* 0x000ea20000000800 */
[----:B---3--:R-:W-:Y:S01]  /*2a80*/  @!P4 FMUL R29, R29, R29 ;  /* 0x0000001d1d1dc220 */ /* 0x008fe20000400000 */
[----:B------:R-:W-:Y:S01]  /*2a90*/  FSETP.GEU.AND P4, PT, R65, -126, PT ;  /* 0xc2fc00004100780b */ /* 0x000fe20003f8e000 */
[----:B------:R-:W-:-:S04]  /*2aa0*/  @!P5 FMUL R33, R33, 0.5 ;  /* 0x3f0000002121d820 */ /* 0x000fc80000400000 */
[----:B------:R-:W-:Y:S01]  /*2ab0*/  @!P3 FMUL R64, R64, 0.5 ;  /* 0x3f0000004040b820 */ /* 0x000fe20000400000 */
[----:B------:R-:W3:Y:S01]  /*2ac0*/  MUFU.EX2 R40, R40 ;  /* 0x0000002800287308 */ /* 0x000ee20000000800 */
[----:B----4-:R-:W-:Y:S01]  /*2ad0*/  @!P1 FMUL R37, R37, R37 ;  /* 0x0000002525259220 */ /* 0x010fe20000400000 */
[----:B------:R-:W-:Y:S02]  /*2ae0*/  FSETP.GEU.AND P1, PT, R72, -126, PT ;  /* 0xc2fc00004800780b */ /* 0x000fe40003f2e000 */
[----:B-1----:R-:W-:-:S03]  /*2af0*/  FMNMX R3, R0, R3, !PT ;  /* 0x0000000300037209 */ /* 0x002fc60007800000 */
[----:B------:R-:W-:Y:S01]  /*2b00*/  @!P4 FMUL R65, R65, 0.5 ;  /* 0x3f0000004141c820 */ /* 0x000fe20000400000 */
[----:B------:R-:W1:Y:S01]  /*2b10*/  MUFU.EX2 R41, R64 ;  /* 0x0000004000297308 */ /* 0x000e620000000800 */
[----:B--2---:R-:W-:Y:S01]  /*2b20*/  @!P2 FMUL R25, R25, R25 ;  /* 0x000000191919a220 */ /* 0x004fe20000400000 */
[----:B------:R-:W-:Y:S01]  /*2b30*/  FSETP.GEU.AND P2, PT, R14, -126, PT ;  /* 0xc2fc00000e00780b */ /* 0x000fe20003f4e000 */
[----:B------:R-:W2:Y:S04]  /*2b40*/  SHFL.BFLY PT, R6, R3, 0x2, 0x1f ;  /* 0x0c401f0003067f89 */ /* 0x000ea800000e0000 */
[----:B------:R-:W-:Y:S01]  /*2b50*/  @!P1 FMUL R72, R72, 0.5 ;  /* 0x3f00000048489820 */ /* 0x000fe20000400000 */
[----:B------:R-:W4:Y:S01]  /*2b60*/  MUFU.EX2 R44, R65 ;  /* 0x00000041002c7308 */ /* 0x000f220000000800 */
[----:B---3--:R-:W-:Y:S01]  /*2b70*/  @!P6 FMUL R40, R40, R40 ;  /* 0x000000282828e220 */ /* 0x008fe20000400000 */
[----:B------:R-:W-:-:S05]  /*2b80*/  FSETP.GEU.AND P6, PT, R69, -126, PT ;  /* 0xc2fc00004500780b */ /* 0x000fca0003fce000 */
[----:B------:R-:W-:Y:S01]  /*2b90*/  @!P2 FMUL R14, R14, 0.5 ;  /* 0x3f0000000e0ea820 */ /* 0x000fe20000400000 */
[----:B------:R-:W3:Y:S01]  /*2ba0*/  MUFU.EX2 R49, R72 ;  /* 0x0000004800317308 */ /* 0x000ee20000000800 */
[----:B-1----:R-:W-:Y:S01]  /*2bb0*/  @!P3 FMUL R41, R41, R41 ;  /* 0x000000292929b220 */ /* 0x002fe20000400000 */
[----:B------:R-:W-:-:S05]  /*2bc0*/  FSETP.GEU.AND P3, PT, R76, -126, PT ;  /* 0xc2fc00004c00780b */ /* 0x000fca0003f6e000 */
[----:B------:R-:W-:Y:S01]  /*2bd0*/  @!P6 FMUL R69, R69, 0.5 ;  /* 0x3f0000004545e820 */ /* 0x000fe20000400000 */
[----:B------:R-:W1:Y:S01]  /*2be0*/  MUFU.EX2 R33, R33 ;  /* 0x0000002100217308 */ /* 0x000e620000000800 */
[----:B----4-:R-:W-:Y:S01]  /*2bf0*/  @!P4 FMUL R44, R44, R44 ;  /* 0x0000002c2c2cc220 */ /* 0x010fe20000400000 */
[----:B------:R-:W-:Y:S02]  /*2c00*/  FSETP.GEU.AND P4, PT, R77, -126, PT ;  /* 0xc2fc00004d00780b */ /* 0x000fe40003f8e000 */
[----:B--2---:R-:W-:-:S03]  /*2c10*/  FMNMX R6, R3, R6, !PT ;  /* 0x0000000603067209 */ /* 0x004fc60007800000 */
[----:B------:R-:W-:Y:S01]  /*2c20*/  @!P3 FMUL R76, R76, 0.5 ;  /* 0x3f0000004c4cb820 */ /* 0x000fe20000400000 */
[----:B------:R-:W2:Y:S01]  /*2c30*/  MUFU.EX2 R14, R14 ;  /* 0x0000000e000e7308 */ /* 0x000ea20000000800 */
        /* <DEDUP_REMOVED lines=8> */
[----:B--2---:R-:W-:Y:S01]  /*2cc0*/  @!P2 FMUL R14, R14, R14 ;  /* 0x0000000e0e0ea220 */ /* 0x004fe20000400000 */
[----:B------:R-:W-:-:S05]  /*2cd0*/  FSETP.GEU.AND P2, PT, R73, -126, PT ;  /* 0xc2fc00004900780b */ /* 0x000fca0003f4e000 */
[----:B------:R-:W-:Y:S01]  /*2ce0*/  @!P5 FMUL R68, R68, 0.5 ;  /* 0x3f0000004444d820 */ /* 0x000fe20000400000 */
[----:B------:R-:W2:Y:S01]  /*2cf0*/  MUFU.EX2 R20, R81 ;  /* 0x0000005100147308 */ /* 0x000ea20000000800 */
[----:B---3--:R-:W-:Y:S01]  /*2d00*/  @!P6 FMUL R48, R48, R48 ;  /* 0x000000303030e220 */ /* 0x008fe20000400000 */
[----:B------:R-:W-:-:S04]  /*2d10*/  FSETP.NEU.AND P6, PT, R6, -INF , PT ;  /* 0xff8000000600780b */ /* 0x000fc80003fcd000 */
[----:B------:R-:W-:Y:S01]  /*2d20*/  FSEL R0, R6, RZ, P6 ;  /* 0x000000ff06007208 */ /* 0x000fe20003000000 */
[----:B------:R-:W-:Y:S01]  /*2d30*/  @!P2 FMUL R73, R73, 0.5 ;  /* 0x3f0000004949a820 */ /* 0x000fe20000400000 */
[----:B------:R-:W3:Y:S01]  /*2d40*/  MUFU.EX2 R56, R77 ;  /* 0x0000004d00387308 */ /* 0x000ee20000000800 */
[----:B-1----:R-:W-:Y:S01]  /*2d50*/  @!P3 FMUL R53, R53, R53 ;  /* 0x000000353535b220 */ /* 0x002fe20000400000 */
[----:B------:R-:W-:Y:S01]  /*2d60*/  FSETP.GEU.AND P6, PT, R84, -126, PT ;  /* 0xc2fc00005400780b */ /* 0x000fe20003fce000 */
[----:B------:R-:W-:-:S04]  /*2d70*/  FMUL R0, R0, UR6 ;  /* 0x0000000600007c20 */ /* 0x000fc80008400000 */
[--C-:B------:R-:W-:Y:S01]  /*2d80*/  FFMA R26, R26, UR6, -R0.reuse ;  /* 0x000000061a1a7c23 */ /* 0x100fe20008000800 */
[----:B------:R-:W1:Y:S01]  /*2d90*/  MUFU.EX2 R45, R68 ;  /* 0x00000044002d7308 */ /* 0x000e620000000800 */
[--C-:B------:R-:W-:Y:S01]  /*2da0*/  FFMA R61, R31, UR6, -R0.reuse ;  /* 0x000000061f3d7c23 */ /* 0x100fe20008000800 */
[--C-:B------:R-:W-:Y:S01]  /*2db0*/  FFMA R3, R27, UR6, -R0.reuse ;  /* 0x000000061b037c23 */ /* 0x100fe20008000800 */
[----:B--2---:R-:W-:Y:S01]  /*2dc0*/  @!P1 FMUL R20, R20, R20 ;  /* 0x0000001414149220 */ /* 0x004fe20000400000 */
[----:B------:R-:W-:Y:S01]  /*2dd0*/  FSETP.GEU.AND P3, PT, R26, -126, PT ;  /* 0xc2fc00001a00780b */ /* 0x000fe20003f6e000 */
[--C-:B------:R-:W-:Y:S01]  /*2de0*/  FFMA R38, R38, UR6, -R0.reuse ;  /* 0x0000000626267c23 */ /* 0x100fe20008000800 */
[----:B------:R-:W-:Y:S01]  /*2df0*/  FSETP.GEU.AND P1, PT, R61, -126, PT ;  /* 0xc2fc00003d00780b */ /* 0x000fe20003f2e000 */
[----:B------:R-:W-:Y:S01]  /*2e00*/  @!P6 FMUL R84, R84, 0.5 ;  /* 0x3f0000005454e820 */ /* 0x000fe20000400000 */
[----:B------:R-:W2:Y:S01]  /*2e10*/  MUFU.EX2 R52, R73 ;  /* 0x0000004900347308 */ /* 0x000ea20000000800 */
[----:B---3--:R-:W-:Y:S01]  /*2e20*/  @!P4 FMUL R56, R56, R56 ;  /* 0x000000383838c220 */ /* 0x008fe20000400000 */
[----:B------:R-:W-:Y:S01]  /*2e30*/  FSETP.GEU.AND P4, PT, R3, -126, PT ;  /* 0xc2fc00000300780b */ /* 0x000fe20003f8e000 */
[--C-:B------:R-:W-:Y:S01]  /*2e40*/  FFMA R30, R30, UR6, -R0.reuse ;  /* 0x000000061e1e7c23 */ /* 0x100fe20008000800 */
[--C-:B------:R-:W-:Y:S01]  /*2e50*/  FFMA R34, R34, UR6, -R0.reuse ;  /* 0x0000000622227c23 */ /* 0x100fe20008000800 */
[--C-:B------:R-:W-:Y:S01]  /*2e60*/  FFMA R65, R35, UR6, -R0.reuse ;  /* 0x0000000623417c23 */ /* 0x100fe20008000800 */
[--C-:B------:R-:W-:Y:S01]  /*2e70*/  FFMA R50, R50, UR6, -R0.reuse ;  /* 0x0000000632327c23 */ /* 0x100fe20008000800 */
[--C-:B------:R-:W-:Y:S01]  /*2e80*/  FFMA R42, R42, UR6, -R0.reuse ;  /* 0x000000062a2a7c23 */ /* 0x100fe20008000800 */
[----:B------:R-:W3:Y:S01]  /*2e90*/  MUFU.EX2 R27, R84 ;  /* 0x00000054001b7308 */ /* 0x000ee20000000800 */
[----:B-1----:R-:W-:Y:S01]  /*2ea0*/  @!P5 FMUL R45, R45, R45 ;  /* 0x0000002d2d2dd220 */ /* 0x002fe20000400000 */
[----:B------:R-:W-:Y:S01]  /*2eb0*/  FSETP.GEU.AND P5, PT, R80, -126, PT ;  /* 0xc2fc00005000780b */ /* 0x000fe20003fae000 */
[----:B------:R-:W-:Y:S01]  /*2ec0*/  @!P3 FMUL R26, R26, 0.5 ;  /* 0x3f0000001a1ab820 */ /* 0x000fe20000400000 */
[----:B------:R-:W-:Y:S01]  /*2ed0*/  @!P1 FMUL R61, R61, 0.5 ;  /* 0x3f0000003d3d9820 */ /* 0x000fe20000400000 */
[--C-:B------:R-:W-:Y:S01]  /*2ee0*/  FFMA R46, R46, UR6, -R0.reuse ;  /* 0x000000062e2e7c23 */ /* 0x100fe20008000800 */
[--C-:B------:R-:W-:Y:S01]  /*2ef0*/  FFMA R67, R67, UR6, -R0.reuse ;  /* 0x0000000643437c23 */ /* 0x100fe20008000800 */
[----:B------:R-:W-:Y:S01]  /*2f00*/  @!P4 FMUL R3, R3, 0.5 ;  /* 0x3f0000000303c820 */ /* 0x000fe20000400000 */
[----:B------:R1:W4:Y:S01]  /*2f10*/  MUFU.EX2 R31, R26 ;  /* 0x0000001a001f7308 */ /* 0x0003220000000800 */
[----:B--2---:R-:W-:Y:S01]  /*2f20*/  @!P2 FMUL R52, R52, R52 ;  /* 0x000000343434a220 */ /* 0x004fe20000400000 */
[----:B------:R-:W-:Y:S01]  /*2f30*/  FSETP.GEU.AND P2, PT, R85, -126, PT ;  /* 0xc2fc00005500780b */ /* 0x000fe20003f4e000 */
[--C-:B------:R-:W-:Y:S01]  /*2f40*/  FFMA R63, R63, UR6, -R0.reuse ;  /* 0x000000063f3f7c23 */ /* 0x100fe20008000800 */
[--C-:B------:R-:W-:Y:S01]  /*2f50*/  FFMA R54, R54, UR6, -R0.reuse ;  /* 0x0000000636367c23 */ /* 0x100fe20008000800 */
[--C-:B------:R-:W-:Y:S01]  /*2f60*/  FFMA R75, R75, UR6, -R0.reuse ;  /* 0x000000064b4b7c23 */ /* 0x100fe20008000800 */
[--C-:B------:R-:W-:Y:S01]  /*2f70*/  FFMA R83, R83, UR6, -R0.reuse ;  /* 0x0000000653537c23 */ /* 0x100fe20008000800 */
[----:B------:R-:W-:Y:S01]  /*2f80*/  @!P5 FMUL R80, R80, 0.5 ;  /* 0x3f0000005050d820 */ /* 0x000fe20000400000 */
[----:B------:R-:W2:Y:S01]  /*2f90*/  MUFU.EX2 R68, R61 ;  /* 0x0000003d00447308 */ /* 0x000ea20000000800 */
[--C-:B-1----:R-:W-:Y:S01]  /*2fa0*/  FFMA R26, R43, UR6, -R0.reuse ;  /* 0x000000062b1a7c23 */ /* 0x102fe20008000800 */
[----:B---3--:R-:W-:Y:S01]  /*2fb0*/  @!P6 FMUL R27, R27, R27 ;  /* 0x0000001b1b1be220 */ /* 0x008fe20000400000 */
[----:B------:R-:W-:Y:S01]  /*2fc0*/  FSETP.GEU.AND P6, PT, R34, -126, PT ;  /* 0xc2fc00002200780b */ /* 0x000fe20003fce000 */
[--C-:B------:R-:W-:Y:S01]  /*2fd0*/  FFMA R71, R71, UR6, -R0.reuse ;  /* 0x0000000647477c23 */ /* 0x100fe20008000800 */
[--C-:B------:R-:W-:Y:S01]  /*2fe0*/  FFMA R79, R79, UR6, -R0.reuse ;  /* 0x000000064f4f7c23 */ /* 0x100fe20008000800 */
[--C-:B------:R-:W-:Y:S01]  /*2ff0*/  FFMA R78, R78, UR6, -R0.reuse ;  /* 0x000000064e4e7c23 */ /* 0x100fe20008000800 */
[----:B------:R-:W-:Y:S01]  /*3000*/  @!P2 FMUL R85, R85, 0.5 ;  /* 0x3f0000005555a820 */ /* 0x000fe20000400000 */
[----:B------:R1:W3:Y:S01]  /*3010*/  MUFU.EX2 R64, R3 ;  /* 0x0000000300407308 */ /* 0x0002e20000000800 */
[----:B----4-:R-:W-:Y:S01]  /*3020*/  @!P3 FMUL R31, R31, R31 ;  /* 0x0000001f1f1fb220 */ /* 0x010fe20000400000 */
[----:B------:R-:W-:Y:S01]  /*3030*/  FSETP.GEU.AND P3, PT, R38, -126, PT ;  /* 0xc2fc00002600780b */ /* 0x000fe20003f6e000 */
[----:B------:R-:W-:Y:S01]  /*3040*/  FFMA R86, R86, UR6, -R0 ;  /* 0x0000000656567c23 */ /* 0x000fe20008000800 */
[----:B------:R-:W-:-:S04]  /*3050*/  FADD R69, R25, R20 ;  /* 0x0000001419457221 */ /* 0x000fc80000000000 */
[----:B------:R-:W4:Y:S01]  /*3060*/  MUFU.EX2 R57, R80 ;  /* 0x0000005000397308 */ /* 0x000f220000000800 */
[----:B-1----:R-:W-:Y:S01]  /*3070*/  FFMA R3, R39, UR6, -R0 ;  /* 0x0000000627037c23 */ /* 0x002fe20008000800 */
[----:B--2---:R-:W-:Y:S01]  /*3080*/  @!P1 FMUL R68, R68, R68 ;  /* 0x0000004444449220 */ /* 0x004fe20000400000 */
[----:B------:R-:W-:Y:S01]  /*3090*/  FSETP.GEU.AND P1, PT, R26, -126, PT ;  /* 0xc2fc00001a00780b */ /* 0x000fe20003f2e000 */
[----:B------:R-:W-:-:S03]  /*30a0*/  @!P6 FMUL R34, R34, 0.5 ;  /* 0x3f0000002222e820 */ /* 0x000fc60000400000 */
[----:B------:R-:W-:Y:S01]  /*30b0*/  @!P3 FMUL R38, R38, 0.5 ;  /* 0x3f0000002626b820 */ /* 0x000fe20000400000 */
[----:B------:R-:W1:Y:S01]  /*30c0*/  MUFU.EX2 R60, R85 ;  /* 0x00000055003c7308 */ /* 0x000e620000000800 */
[----:B---3--:R-:W-:Y:S01]  /*30d0*/  @!P4 FMUL R64, R64, R64 ;  /* 0x000000404040c220 */ /* 0x008fe20000400000 */
[----:B------:R-:W-:-:S06]  /*30e0*/  FSETP.GEU.AND P4, PT, R3, -126, PT ;  /* 0xc2fc00000300780b */ /* 0x000fcc0003f8e000 */
[----:B------:R-:W-:Y:S01]  /*30f0*/  @!P1 FMUL R26, R26, 0.5 ;  /* 0x3f0000001a1a9820 */ /* 0x000fe20000400000 */
[----:B----4-:R-:W-:Y:S01]  /*3100*/  @!P5 FMUL R57, R57, R57 ;  /* 0x000000393939d220 */ /* 0x010fe20000400000 */
[----:B------:R-:W-:Y:S01]  /*3110*/  FSETP.GEU.AND P5, PT, R30, -126, PT ;  /* 0xc2fc00001e00780b */ /* 0x000fe20003fae000 */
[----:B------:R2:W3:Y:S04]  /*3120*/  MUFU.EX2 R43, R38 ;  /* 0x00000026002b7308 */ /* 0x0004e80000000800 */
[----:B------:R-:W-:Y:S01]  /*3130*/  @!P4 FMUL R3, R3, 0.5 ;  /* 0x3f0000000303c820 */ /* 0x000fe20000400000 */
[----:B-1----:R-:W-:Y:S01]  /*3140*/  @!P2 FMUL R60, R60, R60 ;  /* 0x0000003c3c3ca220 */ /* 0x002fe20000400000 */
[----:B------:R-:W-:Y:S02]  /*3150*/  FSETP.GEU.AND P2, PT, R65, -126, PT ;  /* 0xc2fc00004100780b */ /* 0x000fe40003f4e000 */
[----:B------:R1:W4:Y:S01]  /*3160*/  MUFU.EX2 R80, R26 ;  /* 0x0000001a00507308 */ /* 0x0003220000000800 */
[----:B--2---:R-:W-:-:S03]  /*3170*/  FFMA R38, R62, UR6, -R0 ;  /* 0x000000063e267c23 */ /* 0x004fc60008000800 */
[----:B------:R-:W-:-:S04]  /*3180*/  @!P5 FMUL R30, R30, 0.5 ;  /* 0x3f0000001e1ed820 */ /* 0x000fc80000400000 */
[----:B------:R2:W5:Y:S01]  /*3190*/  MUFU.EX2 R76, R3 ;  /* 0x00000003004c7308 */ /* 0x0005620000000800 */
[----:B-1----:R-:W-:Y:S01]  /*31a0*/  FFMA R26, R55, UR6, -R0 ;  /* 0x00000006371a7c23 */ /* 0x002fe20008000800 */
[----:B---3--:R-:W-:Y:S01]  /*31b0*/  @!P3 FMUL R43, R43, R43 ;  /* 0x0000002b2b2bb220 */ /* 0x008fe20000400000 */
[----:B------:R-:W-:Y:S01]  /*31c0*/  FSETP.GEU.AND P3, PT, R50, -126, PT ;  /* 0xc2fc00003200780b */ /* 0x000fe20003f6e000 */
[----:B------:R-:W-:-:S04]  /*31d0*/  @!P2 FMUL R65, R65, 0.5 ;  /* 0x3f0000004141a820 */ /* 0x000fc80000400000 */
[----:B------:R1:W3:Y:S01]  /*31e0*/  MUFU.EX2 R35, R30 ;  /* 0x0000001e00237308 */ /* 0x0002e20000000800 */
[----:B--2---:R-:W-:Y:S01]  /*31f0*/  FFMA R3, R51, UR6, -R0 ;  /* 0x0000000633037c23 */ /* 0x004fe20008000800 */
[----:B----4-:R-:W-:Y:S01]  /*3200*/  @!P1 FMUL R80, R80, R80 ;  /* 0x0000005050509220 */ /* 0x010fe20000400000 */
[----:B------:R-:W-:-:S05]  /*3210*/  FSETP.GEU.AND P1, PT, R26, -126, PT ;  /* 0xc2fc00001a00780b */ /* 0x000fca0003f2e000 */
[----:B------:R2:W4:Y:S01]  /*3220*/  MUFU.EX2 R39, R34 ;  /* 0x0000002200277308 */ /* 0x0005220000000800 */
[----:B-----5:R-:W-:Y:S01]  /*3230*/  @!P4 FMUL R76, R76, R76 ;  /* 0x0000004c4c4cc220 */ /* 0x020fe20000400000 */
[----:B------:R-:W-:Y:S01]  /*3240*/  FSETP.GEU.AND P4, PT, R3, -126, PT ;  /* 0xc2fc00000300780b */ /* 0x000fe20003f8e000 */
[----:B-1----:R-:W-:Y:S01]  /*3250*/  FFMA R30, R47, UR6, -R0 ;  /* 0x000000062f1e7c23 */ /* 0x002fe20008000800 */
[----:B------:R-:W-:-:S04]  /*3260*/  @!P3 FMUL R50, R50, 0.5 ;  /* 0x3f0000003232b820 */ /* 0x000fc80000400000 */
[----:B------:R1:W5:Y:S01]  /*3270*/  MUFU.EX2 R72, R65 ;  /* 0x0000004100487308 */ /* 0x0003620000000800 */
[----:B---3--:R-:W-:Y:S01]  /*3280*/  @!P5 FMUL R35, R35, R35 ;  /* 0x000000232323d220 */ /* 0x008fe20000400000 */
[----:B------:R-:W-:Y:S01]  /*3290*/  FSETP.GEU.AND P5, PT, R42, -126, PT ;  /* 0xc2fc00002a00780b */ /* 0x000fe20003fae000 */
[----:B------:R-:W-:Y:S01]  /*32a0*/  @!P1 FMUL R26, R26, 0.5 ;  /* 0x3f0000001a1a9820 */ /* 0x000fe20000400000 */
[----:B--2---:R-:W-:-:S03]  /*32b0*/  FFMA R34, R58, UR6, -R0 ;  /* 0x000000063a227c23 */ /* 0x004fc60008000800 */
[----:B------:R-:W-:Y:S01]  /*32c0*/  @!P4 FMUL R3, R3, 0.5 ;  /* 0x3f0000000303c820 */ /* 0x000fe20000400000 */
[----:B------:R-:W2:Y:S01]  /*32d0*/  MUFU.EX2 R55, R50 ;  /* 0x0000003200377308 */ /* 0x000ea20000000800 */
[----:B----4-:R-:W-:Y:S01]  /*32e0*/  @!P6 FMUL R39, R39, R39 ;  /* 0x000000272727e220 */ /* 0x010fe20000400000 */
[----:B------:R-:W-:Y:S01]  /*32f0*/  FSETP.GEU.AND P6, PT, R46, -126, PT ;  /* 0xc2fc00002e00780b */ /* 0x000fe20003fce000 */
[----:B-1----:R-:W-:Y:S01]  /*3300*/  FADD R65, R36, R57 ;  /* 0x0000003924417221 */ /* 0x002fe20000000000 */
[----:B------:R-:W-:Y:S02]  /*3310*/  F2FP.BF16.F32.PACK_AB R36, R25, R36 ;  /* 0x000000241924723e */ /* 0x000fe400000010ff */
[----:B------:R-:W-:Y:S01]  /*3320*/  F2FP.BF16.F32.PACK_AB R25, R64, R31 ;  /* 0x0000001f4019723e */ /* 0x000fe200000010ff */
[----:B------:R-:W-:Y:S01]  /*3330*/  @!P5 FMUL R42, R42, 0.5 ;  /* 0x3f0000002a2ad820 */ /* 0x000fe20000400000 */
[----:B------:R1:W3:Y:S01]  /*3340*/  MUFU.EX2 R62, R26 ;  /* 0x0000001a003e7308 */ /* 0x0002e20000000800 */
[----:B-----5:R-:W-:Y:S01]  /*3350*/  @!P2 FMUL R72, R72, R72 ;  /* 0x000000484848a220 */ /* 0x020fe20000400000 */
[----:B------:R-:W-:-:S05]  /*3360*/  FSETP.GEU.AND P2, PT, R30, -126, PT ;  /* 0xc2fc00001e00780b */ /* 0x000fca0003f4e000 */
[----:B------:R-:W-:Y:S01]  /*3370*/  @!P6 FMUL R46, R46, 0.5 ;  /* 0x3f0000002e2ee820 */ /* 0x000fe20000400000 */
[----:B------:R4:W5:Y:S01]  /*3380*/  MUFU.EX2 R58, R3 ;  /* 0x00000003003a7308 */ /* 0x0009620000000800 */
[----:B--2---:R-:W-:Y:S01]  /*3390*/  @!P3 FMUL R55, R55, R55 ;  /* 0x000000373737b220 */ /* 0x004fe20000400000 */
[----:B------:R-:W-:Y:S01]  /*33a0*/  FSETP.GEU.AND P3, PT, R38, -126, PT ;  /* 0xc2fc00002600780b */ /* 0x000fe20003f6e000 */
[----:B-1----:R-:W-:-:S04]  /*33b0*/  FFMA R26, R70, UR6, -R0 ;  /* 0x00000006461a7c23 */ /* 0x002fc80008000800 */
[----:B------:R-:W-:Y:S01]  /*33c0*/  @!P2 FMUL R30, R30, 0.5 ;  /* 0x3f0000001e1ea820 */ /* 0x000fe20000400000 */
[----:B------:R-:W1:Y:S01]  /*33d0*/  MUFU.EX2 R47, R42 ;  /* 0x0000002a002f7308 */ /* 0x000e620000000800 */
[----:B---3--:R-:W-:Y:S01]  /*33e0*/  @!P1 FMUL R62, R62, R62 ;  /* 0x0000003e3e3e9220 */ /* 0x008fe20000400000 */
[----:B------:R-:W-:Y:S01]  /*33f0*/  FSETP.GEU.AND P1, PT, R67, -126, PT ;  /* 0xc2fc00004300780b */ /* 0x000fe20003f2e000 */
[----:B----4-:R-:W-:-:S04]  /*3400*/  FFMA R3, R66, UR6, -R0 ;  /* 0x0000000642037c23 */ /* 0x010fc80008000800 */
[----:B------:R-:W-:Y:S01]  /*3410*/  @!P3 FMUL R38, R38, 0.5 ;  /* 0x3f0000002626b820 */ /* 0x000fe20000400000 */
[----:B------:R-:W2:Y:S01]  /*3420*/  MUFU.EX2 R51, R46 ;  /* 0x0000002e00337308 */ /* 0x000ea20000000800 */
[----:B-----5:R-:W-:Y:S01]  /*3430*/  @!P4 FMUL R58, R58, R58 ;  /* 0x0000003a3a3ac220 */ /* 0x020fe20000400000 */
[----:B------:R-:W-:-:S05]  /*3440*/  FSETP.GEU.AND P4, PT, R63, -126, PT ;  /* 0xc2fc00003f00780b */ /* 0x000fca0003f8e000 */
[----:B------:R-:W-:Y:S01]  /*3450*/  @!P1 FMUL R67, R67, 0.5 ;  /* 0x3f00000043439820 */ /* 0x000fe20000400000 */
[----:B------:R3:W4:Y:S01]  /*3460*/  MUFU.EX2 R84, R30 ;  /* 0x0000001e00547308 */ /* 0x0007220000000800 */
[----:B-1----:R-:W-:Y:S01]  /*3470*/  @!P5 FMUL R47, R47, R47 ;  /* 0x0000002f2f2fd220 */ /* 0x002fe20000400000 */
[----:B------:R-:W-:-:S05]  /*3480*/  FSETP.GEU.AND P5, PT, R54, -126, PT ;  /* 0xc2fc00003600780b */ /* 0x000fca0003fae000 */
[----:B------:R-:W-:Y:S01]  /*3490*/  @!P4 FMUL R63, R63, 0.5 ;  /* 0x3f0000003f3fc820 */ /* 0x000fe20000400000 */
[----:B------:R-:W1:Y:S01]  /*34a0*/  MUFU.EX2 R66, R38 ;  /* 0x0000002600427308 */ /* 0x000e620000000800 */
[----:B--2---:R-:W-:Y:S01]  /*34b0*/  @!P6 FMUL R51, R51, R51 ;  /* 0x000000333333e220 */ /* 0x004fe20000400000 */
[----:B------:R-:W-:Y:S01]  /*34c0*/  FSETP.GEU.AND P6, PT, R34, -126, PT ;  /* 0xc2fc00002200780b */ /* 0x000fe20003fce000 */
[----:B---3--:R-:W-:-:S04]  /*34d0*/  FFMA R30, R59, UR6, -R0 ;  /* 0x000000063b1e7c23 */ /* 0x008fc80008000800 */
[----:B------:R-:W-:Y:S01]  /*34e0*/  @!P5 FMUL R54, R54, 0.5 ;  /* 0x3f0000003636d820 */ /* 0x000fe20000400000 */
[----:B------:R-:W2:Y:S01]  /*34f0*/  MUFU.EX2 R67, R67 ;  /* 0x0000004300437308 */ /* 0x000ea20000000800 */
[----:B----4-:R-:W-:Y:S01]  /*3500*/  @!P2 FMUL R84, R84, R84 ;  /* 0x000000545454a220 */ /* 0x010fe20000400000 */
[----:B------:R-:W-:-:S05]  /*3510*/  FSETP.GEU.AND P2, PT, R30, -126, PT ;  /* 0xc2fc00001e00780b */ /* 0x000fca0003f4e000 */
[----:B------:R-:W-:Y:S01]  /*3520*/  @!P6 FMUL R34, R34, 0.5 ;  /* 0x3f0000002222e820 */ /* 0x000fe20000400000 */
[----:B------:R3:W4:Y:S01]  /*3530*/  MUFU.EX2 R59, R54 ;  /* 0x00000036003b7308 */ /* 0x0007220000000800 */
[----:B-1----:R-:W-:Y:S01]  /*3540*/  @!P3 FMUL R66, R66, R66 ;  /* 0x000000424242b220 */ /* 0x002fe20000400000 */
[----:B------:R-:W-:-:S05]  /*3550*/  FSETP.GEU.AND P3, PT, R75, -126, PT ;  /* 0xc2fc00004b00780b */ /* 0x000fca0003f6e000 */
[----:B------:R-:W-:Y:S01]  /*3560*/  @!P2 FMUL R30, R30, 0.5 ;  /* 0x3f0000001e1ea820 */ /* 0x000fe20000400000 */
[----:B------:R1:W5:Y:S01]  /*3570*/  MUFU.EX2 R88, R34 ;  /* 0x0000002200587308 */ /* 0x0003620000000800 */
[----:B--2---:R-:W-:Y:S01]  /*3580*/  @!P1 FMUL R67, R67, R67 ;  /* 0x0000004343439220 */ /* 0x004fe20000400000 */
[----:B------:R-:W-:-:S03]  /*3590*/  FSETP.GEU.AND P1, PT, R83, -126, PT ;  /* 0xc2fc00005300780b */ /* 0x000fc60003f2e000 */
[----:B---3--:R-:W-:Y:S02]  /*35a0*/  FADD R54, R72, R67 ;  /* 0x0000004348367221 */ /* 0x008fe40000000000 */
[----:B------:R-:W-:Y:S01]  /*35b0*/  @!P3 FMUL R75, R75, 0.5 ;  /* 0x3f0000004b4bb820 */ /* 0x000fe20000400000 */
[----:B------:R-:W2:Y:S01]  /*35c0*/  MUFU.EX2 R63, R63 ;  /* 0x0000003f003f7308 */ /* 0x000ea20000000800 */
[----:B-1----:R-:W-:Y:S01]  /*35d0*/  FFMA R34, R74, UR6, -R0 ;  /* 0x000000064a227c23 */ /* 0x002fe20008000800 */
[----:B----4-:R-:W-:Y:S01]  /*35e0*/  @!P5 FMUL R59, R59, R59 ;  /* 0x0000003b3b3bd220 */ /* 0x010fe20000400000 */
[----:B------:R-:W-:-:S04]  /*35f0*/  FSETP.GEU.AND P5, PT, R3, -126, PT ;  /* 0xc2fc00000300780b */ /* 0x000fc80003fae000 */
[----:B------:R-:W-:Y:S01]  /*3600*/  @!P1 FMUL R83, R83, 0.5 ;  /* 0x3f00000053539820 */ /* 0x000fe20000400000 */
[----:B------:R1:W3:Y:S01]  /*3610*/  MUFU.EX2 R61, R30 ;  /* 0x0000001e003d7308 */ /* 0x0002e20000000800 */
[----:B-----5:R-:W-:Y:S01]  /*3620*/  @!P6 FMUL R88, R88, R88 ;  /* 0x000000585858e220 */ /* 0x020fe20000400000 */
[----:B------:R-:W-:-:S06]  /*3630*/  FSETP.GEU.AND P6, PT, R34, -126, PT ;  /* 0xc2fc00002200780b */ /* 0x000fcc0003fce000 */
[----:B------:R-:W-:Y:S01]  /*3640*/  @!P5 FMUL R3, R3, 0.5 ;  /* 0x3f0000000303d820 */ /* 0x000fe20000400000 */
[--C-:B-1----:R-:W-:Y:S01]  /*3650*/  FFMA R30, R82, UR6, -R0.reuse ;  /* 0x00000006521e7c23 */ /* 0x102fe20008000800 */
[----:B--2---:R-:W-:Y:S01]  /*3660*/  @!P4 FMUL R63, R63, R63 ;  /* 0x0000003f3f3fc220 */ /* 0x004fe20000400000 */
[----:B------:R-:W1:Y:S01]  /*3670*/  MUFU.EX2 R75, R75 ;  /* 0x0000004b004b7308 */ /* 0x000e620000000800 */
[----:B------:R-:W-:Y:S01]  /*3680*/  FFMA R0, R87, UR6, -R0 ;  /* 0x0000000657007c23 */ /* 0x000fe20008000800 */
[----:B------:R-:W-:Y:S01]  /*3690*/  USEL UR6, URZ, 0x1, UP0 ;  /* 0x000000013f067887 */ /* 0x000fe20008000000 */
[----:B------:R-:W-:Y:S01]  /*36a0*/  FSETP.GEU.AND P4, PT, R30, -126, PT ;  /* 0xc2fc00001e00780b */ /* 0x000fe20003f8e000 */
[----:B------:R-:W-:Y:S01]  /*36b0*/  @!P6 FMUL R34, R34, 0.5 ;  /* 0x3f0000002222e820 */ /* 0x000fe20000400000 */
[----:B---3--:R-:W-:Y:S01]  /*36c0*/  @!P2 FMUL R61, R61, R61 ;  /* 0x0000003d3d3da220 */ /* 0x008fe20000400000 */
[----:B------:R-:W-:Y:S02]  /*36d0*/  FSETP.GEU.AND P2, PT, R26, -126, PT ;  /* 0xc2fc00001a00780b */ /* 0x000fe40003f4e000 */
[----:B------:R2:W3:Y:S01]  /*36e0*/  MUFU.EX2 R70, R3 ;  /* 0x0000000300467308 */ /* 0x0004e20000000800 */
[----:B------:R-:W-:-:S07]  /*36f0*/  LOP3.LUT R18, R18, UR6, RZ, 0x3c, !PT ;  /* 0x0000000612127c12 */ /* 0x000fce000f8e3cff */
[----:B------:R-:W-:Y:S01]  /*3700*/  @!P4 FMUL R30, R30, 0.5 ;  /* 0x3f0000001e1ec820 */ /* 0x000fe20000400000 */
[----:B------:R4:W5:Y:S01]  /*3710*/  MUFU.EX2 R82, R34 ;  /* 0x0000002200527308 */ /* 0x0009620000000800 */
[----:B-1----:R-:W-:Y:S01]  /*3720*/  @!P3 FMUL R75, R75, R75 ;  /* 0x0000004b4b4bb220 */ /* 0x002fe20000400000 */
[----:B------:R-:W-:Y:S01]  /*3730*/  FSETP.GEU.AND P3, PT, R79, -126, PT ;  /* 0xc2fc00004f00780b */ /* 0x000fe20003f6e000 */
[----:B------:R-:W-:Y:S01]  /*3740*/  @!P2 FMUL R26, R26, 0.5 ;  /* 0x3f0000001a1aa820 */ /* 0x000fe20000400000 */
[----:B--2---:R-:W-:Y:S01]  /*3750*/  FADD R3, R24, R33 ;  /* 0x0000002118037221 */ /* 0x004fe20000000000 */
[----:B------:R-:W-:Y:S01]  /*3760*/  FADD R85, R80, R75 ;  /* 0x0000004b50557221 */ /* 0x000fe20000000000 */
[----:B------:R-:W-:Y:S02]  /*3770*/  F2FP.BF16.F32.PACK_AB R24, R9, R24 ;  /* 0x000000180918723e */ /* 0x000fe400000010ff */
[----:B------:R1:W2:Y:S01]  /*3780*/  MUFU.EX2 R90, R30 ;  /* 0x0000001e005a7308 */ /* 0x0002a20000000800 */
[----:B---3--:R-:W-:Y:S01]  /*3790*/  @!P5 FMUL R70, R70, R70 ;  /* 0x000000464646d220 */ /* 0x008fe20000400000 */
[----:B------:R-:W-:Y:S01]  /*37a0*/  FSETP.GEU.AND P5, PT, R71, -126, PT ;  /* 0xc2fc00004700780b */ /* 0x000fe20003fae000 */
[----:B----4-:R-:W-:-:S02]  /*37b0*/  FADD R34, R21, R52 ;  /* 0x0000003415227221 */ /* 0x010fc40000000000 */
[----:B------:R-:W-:Y:S02]  /*37c0*/  FADD R50, R39, R70 ;  /* 0x0000004627327221 */ /* 0x000fe40000000000 */
[----:B------:R-:W-:Y:S01]  /*37d0*/  @!P3 FMUL R79, R79, 0.5 ;  /* 0x3f0000004f4fb820 */ /* 0x000fe20000400000 */
[----:B------:R-:W3:Y:S01]  /*37e0*/  MUFU.EX2 R83, R83 ;  /* 0x0000005300537308 */ /* 0x000ee20000000800 */
[----:B-----5:R-:W-:Y:S01]  /*37f0*/  @!P6 FMUL R82, R82, R82 ;  /* 0x000000525252e220 */ /* 0x020fe20000400000 */
[----:B------:R-:W-:Y:S01]  /*3800*/  FSETP.GEU.AND P6, PT, R78, -126, PT ;  /* 0xc2fc00004e00780b */ /* 0x000fe20003fce000 */
[----:B-1----:R-:W-:Y:S01]  /*3810*/  FADD R30, R32, R49 ;  /* 0x00000031201e7221 */ /* 0x002fe20000000000 */
[----:B------:R-:W-:-:S03]  /*3820*/  F2FP.BF16.F32.PACK_AB R32, R21, R32 ;  /* 0x000000201520723e */ /* 0x000fc600000010ff */
[----:B------:R-:W-:Y:S01]  /*3830*/  @!P5 FMUL R71, R71, 0.5 ;  /* 0x3f0000004747d820 */ /* 0x000fe20000400000 */
[----:B------:R1:W-:Y:S01]  /*3840*/  MUFU.EX2 R74, R26 ;  /* 0x0000001a004a7308 */ /* 0x0003e20000000800 */
[----:B--2---:R-:W-:Y:S01]  /*3850*/  @!P4 FMUL R90, R90, R90 ;  /* 0x0000005a5a5ac220 */ /* 0x004fe20000400000 */
[----:B------:R-:W-:Y:S01]  /*3860*/  FSETP.GEU.AND P4, PT, R86, -126, PT ;  /* 0xc2fc00005600780b */ /* 0x000fe20003f8e000 */
[----:B------:R-:W-:Y:S01]  /*3870*/  FADD R38, R3, R30 ;  /* 0x0000001e03267221 */ /* 0x000fe20000000000 */
[----:B------:R-:W-:Y:S01]  /*3880*/  FADD R3, R9, R40 ;  /* 0x0000002809037221 */ /* 0x000fe20000000000 */
[----:B------:R-:W-:Y:S01]  /*3890*/  FADD R30, R13, R44 ;  /* 0x0000002c0d1e7221 */ /* 0x000fe20000000000 */
[----:B------:R-:W-:Y:S01]  /*38a0*/  FADD R87, R55, R90 ;  /* 0x0000005a37577221 */ /* 0x000fe20000000000 */
[----:B------:R-:W-:Y:S01]  /*38b0*/  @!P6 FMUL R78, R78, 0.5 ;  /* 0x3f0000004e4ee820 */ /* 0x000fe20000400000 */
[----:B------:R-:W2:Y:S01]  /*38c0*/  MUFU.EX2 R71, R71 ;  /* 0x0000004700477308 */ /* 0x000ea20000000800 */
[----:B---3--:R-:W-:Y:S01]  /*38d0*/  @!P1 FMUL R83, R83, R83 ;  /* 0x0000005353539220 */ /* 0x008fe20000400000 */
[----:B------:R-:W-:Y:S01]  /*38e0*/  FSETP.GEU.AND P1, PT, R0, -126, PT ;  /* 0xc2fc00000000780b */ /* 0x000fe20003f2e000 */
[----:B-1----:R-:W-:Y:S01]  /*38f0*/  FADD R26, R28, R41 ;  /* 0x000000291c1a7221 */ /* 0x002fe20000000000 */
[----:B------:R-:W-:Y:S01]  /*3900*/  FADD R42, R3, R34 ;  /* 0x00000022032a7221 */ /* 0x000fe20000000000 */
[----:B------:R-:W-:Y:S01]  /*3910*/  FADD R77, R30, R69 ;  /* 0x000000451e4d7221 */ /* 0x000fe20000000000 */
[----:B------:R-:W-:Y:S01]  /*3920*/  FADD R3, R11, R14 ;  /* 0x0000000e0b037221 */ /* 0x000fe20000000000 */
[----:B------:R-:W-:Y:S01]  /*3930*/  FADD R73, R26, R65 ;  /* 0x000000411a497221 */ /* 0x000fe20000000000 */
[----:B------:R-:W-:Y:S01]  /*3940*/  FADD R26, R4, R37 ;  /* 0x00000025041a7221 */ /* 0x000fe20000000000 */
[----:B------:R-:W-:Y:S01]  /*3950*/  FADD R65, R10, R53 ;  /* 0x000000350a417221 */ /* 0x000fe20000000000 */
[----:B------:R-:W-:Y:S01]  /*3960*/  @!P4 FMUL R86, R86, 0.5 ;  /* 0x3f0000005656c820 */ /* 0x000fe20000400000 */
[----:B------:R-:W1:Y:S01]  /*3970*/  MUFU.EX2 R79, R79 ;  /* 0x0000004f004f7308 */ /* 0x000e620000000800 */
[----:B------:R-:W-:Y:S01]  /*3980*/  FADD R34, R23, R56 ;  /* 0x0000003817227221 */ /* 0x000fe20000000000 */
[----:B------:R-:W-:Y:S01]  /*3990*/  FADD R46, R26, R65 ;  /* 0x000000411a2e7221 */ /* 0x000fe20000000000 */
[----:B------:R-:W-:Y:S01]  /*39a0*/  FADD R65, R12, R27 ;  /* 0x0000001b0c417221 */ /* 0x000fe20000000000 */
[----:B------:R-:W-:Y:S01]  /*39b0*/  FADD R26, R8, R45 ;  /* 0x0000002d081a7221 */ /* 0x000fe20000000000 */
[----:B------:R-:W-:Y:S01]  /*39c0*/  @!P1 FMUL R0, R0, 0.5 ;  /* 0x3f00000000009820 */ /* 0x000fe20000400000 */
[----:B------:R-:W-:Y:S01]  /*39d0*/  FADD R30, R15, R48 ;  /* 0x000000300f1e7221 */ /* 0x000fe20000000000 */
[----:B------:R-:W-:Y:S01]  /*39e0*/  FADD R69, R29, R60 ;  /* 0x0000003c1d457221 */ /* 0x000fe20000000000 */
[----:B------:R-:W-:Y:S01]  /*39f0*/  FADD R81, R26, R65 ;  /* 0x000000411a517221 */ /* 0x000fe20000000000 */
[----:B------:R-:W3:Y:S01]  /*3a00*/  MUFU.EX2 R78, R78 ;  /* 0x0000004e004e7308 */ /* 0x000ee20000000800 */
[----:B------:R-:W-:Y:S01]  /*3a10*/  FADD R3, R3, R34 ;  /* 0x0000002203037221 */ /* 0x000fe20000000000 */
[----:B------:R-:W-:Y:S01]  /*3a20*/  FADD R30, R30, R69 ;  /* 0x000000451e1e7221 */ /* 0x000fe20000000000 */
[----:B------:R-:W-:Y:S01]  /*3a30*/  FADD R26, R31, R88 ;  /* 0x000000581f1a7221 */ /* 0x000fe20000000000 */
[----:B------:R-:W-:Y:S01]  /*3a40*/  FADD R69, R47, R82 ;  /* 0x000000522f457221 */ /* 0x000fe20000000000 */
[----:B------:R-:W-:Y:S01]  /*3a50*/  FADD R34, R64, R61 ;  /* 0x0000003d40227221 */ /* 0x000fe20000000000 */
[----:B------:R-:W-:Y:S01]  /*3a60*/  FADD R89, R58, R83 ;  /* 0x000000533a597221 */ /* 0x000fe20000000000 */
[----:B--2---:R-:W-:Y:S01]  /*3a70*/  @!P5 FMUL R71, R71, R71 ;  /* 0x000000474747d220 */ /* 0x004fe20000400000 */
[----:B------:R2:W4:Y:S01]  /*3a80*/  MUFU.EX2 R65, R0 ;  /* 0x0000000000417308 */ /* 0x0005220000000800 */
[----:B-1----:R-:W-:Y:S01]  /*3a90*/  @!P3 FMUL R79, R79, R79 ;  /* 0x0000004f4f4fb220 */ /* 0x002fe20000400000 */
[----:B------:R-:W-:Y:S01]  /*3aa0*/  @!P2 FMUL R74, R74, R74 ;  /* 0x0000004a4a4aa220 */ /* 0x000fe20000400000 */
[----:B------:R-:W-:Y:S01]  /*3ab0*/  FADD R91, R26, R69 ;  /* 0x000000451a5b7221 */ /* 0x000fe20000000000 */
[----:B------:R-:W-:Y:S01]  /*3ac0*/  FADD R94, R50, R87 ;  /* 0x00000057325e7221 */ /* 0x000fe20000000000 */
[----:B------:R-:W-:Y:S01]  /*3ad0*/  FADD R92, R34, R85 ;  /* 0x00000055225c7221 */ /* 0x000fe20000000000 */
[----:B------:R-:W-:Y:S01]  /*3ae0*/  FADD R93, R54, R89 ;  /* 0x00000059365d7221 */ /* 0x000fe20000000000 */
[----:B------:R-:W-:Y:S01]  /*3af0*/  FADD R26, R68, R63 ;  /* 0x0000003f441a7221 */ /* 0x000fe20000000000 */
[----:B------:R-:W1:Y:S01]  /*3b00*/  MUFU.EX2 R86, R86 ;  /* 0x0000005600567308 */ /* 0x000e620000000800 */
[----:B---3--:R-:W-:Y:S01]  /*3b10*/  @!P6 FMUL R78, R78, R78 ;  /* 0x0000004e4e4ee220 */ /* 0x008fe20000400000 */
[----:B------:R-:W-:Y:S01]  /*3b20*/  FADD R85, R84, R79 ;  /* 0x0000004f54557221 */ /* 0x000fe20000000000 */
[----:B------:R-:W-:Y:S01]  /*3b30*/  FADD R50, R76, R71 ;  /* 0x000000474c327221 */ /* 0x000fe20000000000 */
[----:B--2---:R-:W-:Y:S01]  /*3b40*/  FADD R0, R35, R66 ;  /* 0x0000004223007221 */ /* 0x004fe20000000000 */
[----:B------:R-:W-:Y:S01]  /*3b50*/  FADD R69, R51, R78 ;  /* 0x0000004e33457221 */ /* 0x000fe20000000000 */
[----:B------:R-:W-:Y:S01]  /*3b60*/  FADD R34, R43, R74 ;  /* 0x0000004a2b227221 */ /* 0x000fe20000000000 */
[----:B------:R-:W-:Y:S01]  /*3b70*/  FADD R26, R26, R85 ;  /* 0x000000551a1a7221 */ /* 0x000fe20000000000 */
[----:B------:R-:W-:Y:S01]  /*3b80*/  FADD R38, R38, R73 ;  /* 0x0000004926267221 */ /* 0x000fe20000000000 */
[----:B----4-:R-:W-:Y:S01]  /*3b90*/  @!P1 FMUL R65, R65, R65 ;  /* 0x0000004141419220 */ /* 0x010fe20000400000 */
[----:B------:R-:W-:Y:S01]  /*3ba0*/  FADD R0, R0, R69 ;  /* 0x0000004500007221 */ /* 0x000fe20000000000 */
[----:B------:R-:W-:Y:S01]  /*3bb0*/  FADD R42, R42, R77 ;  /* 0x0000004d2a2a7221 */ /* 0x000fe20000000000 */
[----:B------:R-:W-:Y:S01]  /*3bc0*/  FADD R81, R46, R81 ;  /* 0x000000512e517221 */ /* 0x000fe20000000000 */
[----:B------:R-:W-:Y:S01]  /*3bd0*/  FADD R89, R62, R65 ;  /* 0x000000413e597221 */ /* 0x000fe20000000000 */
[----:B------:R-:W-:Y:S01]  /*3be0*/  FADD R3, R3, R30 ;  /* 0x0000001e03037221 */ /* 0x000fe20000000000 */
[----:B------:R-:W-:Y:S01]  /*3bf0*/  FADD R91, R91, R94 ;  /* 0x0000005e5b5b7221 */ /* 0x000fe20000000000 */
[----:B------:R-:W-:Y:S01]  /*3c00*/  FADD R92, R92, R93 ;  /* 0x0000005d5c5c7221 */ /* 0x000fe20000000000 */
[----:B-1----:R-:W-:Y:S01]  /*3c10*/  @!P4 FMUL R86, R86, R86 ;  /* 0x000000565656c220 */ /* 0x002fe20000400000 */
[----:B------:R-:W-:Y:S01]  /*3c20*/  FADD R89, R50, R89 ;  /* 0x0000005932597221 */ /* 0x000fe20000000000 */
[----:B------:R-:W-:Y:S01]  /*3c30*/  FADD R38, R38, R81 ;  /* 0x0000005126267221 */ /* 0x000fe20000000000 */
[----:B------:R-:W-:Y:S01]  /*3c40*/  FADD R3, R42, R3 ;  /* 0x000000032a037221 */ /* 0x000fe20000000000 */
[----:B------:R-:W-:Y:S01]  /*3c50*/  FADD R87, R59, R86 ;  /* 0x000000563b577221 */ /* 0x000fe20000000000 */
[----:B------:R-:W-:Y:S01]  /*3c60*/  FADD R89, R26, R89 ;  /* 0x000000591a597221 */ /* 0x000fe20000000000 */
[----:B------:R-:W-:Y:S01]  /*3c70*/  MOV R26, UR43 ;  /* 0x0000002b001a7c02 */ /* 0x000fe20008000f00 */
[----:B------:R-:W-:Y:S01]  /*3c80*/  FADD R3, R38, R3 ;  /* 0x0000000326037221 */ /* 0x000fe20000000000 */
[----:B------:R-:W-:Y:S01]  /*3c90*/  FADD R87, R34, R87 ;  /* 0x0000005722577221 */ /* 0x000fe20000000000 */
[----:B------:R-:W-:Y:S01]  /*3ca0*/  FADD R89, R92, R89 ;  /* 0x000000595c597221 */ /* 0x000fe20000000000 */
[----:B------:R1:W-:Y:S01]  /*3cb0*/  SYNCS.ARRIVE.TRANS64.A1T0 RZ, [R26+UR51], RZ ;  /* 0x000000ff1aff79a7 */ /* 0x0003e20008100033 */
[----:B------:R-:W-:Y:S01]  /*3cc0*/  F2FP.BF16.F32.PACK_AB R54, R60, R27 ;  /* 0x0000001b3c36723e */ /* 0x000fe200000010ff */
[----:B------:R-:W-:Y:S01]  /*3cd0*/  FADD R0, R0, R87 ;  /* 0x0000005700007221 */ /* 0x000fe20000000000 */
[----:B------:R-:W-:Y:S01]  /*3ce0*/  USEL UR51, UR37, URZ, UP0 ;  /* 0x0000003f25337287 */ /* 0x000fe20008000000 */
[----:B------:R-:W-:-:S02]  /*3cf0*/  F2FP.BF16.F32.PACK_AB R38, R29, R12 ;  /* 0x0000000c1d26723e */ /* 0x000fc400000010ff */
[----:B------:R-:W-:Y:S01]  /*3d00*/  FADD R0, R91, R0 ;  /* 0x000000005b007221 */ /* 0x000fe20000000000 */
[----:B------:R-:W-:Y:S02]  /*3d10*/  F2FP.BF16.F32.PACK_AB R40, R40, R33 ;  /* 0x000000212828723e */ /* 0x000fe400000010ff */
[----:B------:R-:W-:Y:S01]  /*3d20*/  F2FP.BF16.F32.PACK_AB R46, R48, R45 ;  /* 0x0000002d302e723e */ /* 0x000fe200000010ff */
[----:B------:R-:W-:Y:S01]  /*3d30*/  FADD R0, R0, R89 ;  /* 0x0000005900007221 */ /* 0x000fe20000000000 */
[----:B------:R-:W-:Y:S02]  /*3d40*/  F2FP.BF16.F32.PACK_AB R27, R68, R35 ;  /* 0x00000023441b723e */ /* 0x000fe400000010ff */
[----:B------:R-:W-:Y:S02]  /*3d50*/  F2FP.BF16.F32.PACK_AB R42, R14, R37 ;  /* 0x000000250e2a723e */ /* 0x000fe400000010ff */
[----:B------:R-:W-:Y:S02]  /*3d60*/  F2FP.BF16.F32.PACK_AB R44, R44, R41 ;  /* 0x000000292c2c723e */ /* 0x000fe400000010ff */
[----:B------:R-:W-:-:S02]  /*3d70*/  F2FP.BF16.F32.PACK_AB R48, R52, R49 ;  /* 0x000000313430723e */ /* 0x000fc400000010ff */
[----:B------:R-:W-:Y:S02]  /*3d80*/  F2FP.BF16.F32.PACK_AB R50, R56, R53 ;  /* 0x000000353832723e */ /* 0x000fe400000010ff */
[----:B------:R-:W-:Y:S02]  /*3d90*/  F2FP.BF16.F32.PACK_AB R29, R72, R39 ;  /* 0x00000027481d723e */ /* 0x000fe400000010ff */
[----:B------:R-:W-:Y:S02]  /*3da0*/  F2FP.BF16.F32.PACK_AB R31, R76, R43 ;  /* 0x0000002b4c1f723e */ /* 0x000fe400000010ff */
[----:B------:R-:W-:Y:S02]  /*3db0*/  F2FP.BF16.F32.PACK_AB R33, R80, R47 ;  /* 0x0000002f5021723e */ /* 0x000fe400000010ff */
[----:B------:R-:W-:Y:S02]  /*3dc0*/  F2FP.BF16.F32.PACK_AB R35, R84, R51 ;  /* 0x000000335423723e */ /* 0x000fe400000010ff */
[----:B-1----:R-:W-:-:S02]  /*3dd0*/  F2FP.BF16.F32.PACK_AB R26, R11, R4 ;  /* 0x000000040b1a723e */ /* 0x002fc400000010ff */
[----:B------:R-:W-:Y:S02]  /*3de0*/  F2FP.BF16.F32.PACK_AB R28, R13, R28 ;  /* 0x0000001c0d1c723e */ /* 0x000fe400000010ff */
[----:B------:R-:W-:Y:S02]  /*3df0*/  F2FP.BF16.F32.PACK_AB R30, R15, R8 ;  /* 0x000000080f1e723e */ /* 0x000fe400000010ff */
        /* <DEDUP_REMOVED lines=9> */
[----:B------:R-:W-:-:S02]  /*3e90*/  F2FP.BF16.F32.PACK_AB R51, R79, R78 ;  /* 0x0000004e4f33723e */ /* 0x000fc400000010ff */
[----:B------:R-:W-:Y:S01]  /*3ea0*/  F2FP.BF16.F32.PACK_AB R53, R83, R90 ;  /* 0x0000005a5335723e */ /* 0x000fe200000010ff */
[----:B------:R-:W-:Y:S06]  /*3eb0*/  @!P0 BRA `(.L_x_21) ;  /* 0x0000000000048947 */ /* 0x000fec0003800000 */
[----:B------:R-:W-:Y:S01]  /*3ec0*/  BPT.TRAP 0x1 ;  /* 0x000000040000795c */ /* 0x000fe20000300000 */
.L_x_21:
[----:B------:R-:W-:Y:S01]  /*3ed0*/  ULEA UR6, UR51, UR45, 0x3 ;  /* 0x0000002d33067291 */ /* 0x000fe2000f8e183f */
[----:B------:R-:W-:Y:S01]  /*3ee0*/  SHF.L.U32 R4, R18, 0x1f, RZ ;  /* 0x0000001f12047819 */ /* 0x000fe200000006ff */
[----:B------:R-:W-:-:S07]  /*3ef0*/  ULOP3.LUT UR43, UR57, 0x4000000, URZ, 0xfc, !UPT ;  /* 0x04000000392b7892 */ /* 0x000fce000f8efc3f */
[----:B------:R-:W1:Y:S02]  /*3f00*/  SYNCS.PHASECHK.TRANS64.TRYWAIT P1, [UR6+0x34400], R4 ;  /* 0x03440004ff0075a7 */ /* 0x000e640008020146 */
[----:B-1----:R-:W-:Y:S05]  /*3f10*/  @!P1 BRA `(.L_x_22) ;  /* 0x0000009c00a89947 */ /* 0x002fea0003800000 */
.L_x_128:
[----:B------:R-:W-:Y:S01]  /*3f20*/  ULEA UR10, UR51, UR43, 0xb ;  /* 0x0000002b330a7291 */ /* 0x000fe2000f8e583f */
[----:B------:R-:W-:Y:S01]  /*3f30*/  WARPGROUP.ARRIVE ;  /* 0x00000000000079c5 */ /* 0x000fe20000000000 */
[----:B------:R-:W-:Y:S01]  /*3f40*/  UMOV UR7, 0x40000040 ;  /* 0x4000004000077882 */ /* 0x000fe20000000000 */
[----:B------:R-:W-:-:S04]  /*3f50*/  F2FP.BF16.F32.PACK_AB R55, R65, R86 ;  /* 0x000000564137723e */ /* 0x000fc800000010ff */
[----:B------:R-:W-:Y:S02]  /*3f60*/  UMOV UR6, UR10 ;  /* 0x0000000a00067c82 */ /* 0x000fe40008000000 */
[----:B------:R-:W-:Y:S01]  /*3f70*/  HGMMA.64x128x16.F32.BF16 R88, R24, gdesc[UR4].tnspB, RZ, !UPT, gsb0 ;  /* 0x41e0000418587df0 */ /* 0x000fe2000c0018ff */
[----:B------:R-:W-:Y:S01]  /*3f80*/  UIADD3 UR6, UR10, 0x80, URZ ;  /* 0x000000800a067890 */ /* 0x000fe2000fffe03f */
[----:B------:R-:W-:Y:S01]  /*3f90*/  UMOV UR7, 0x40000040 ;  /* 0x4000004000077882 */ /* 0x000fe20000000000 */
[----:B------:R-:W-:Y:S02]  /*3fa0*/  WARPGROUP.DEPBAR.LE gsb0, 0x0 ;  /* 0x00008000000079c5 */ /* 0x000fe40000010000 */
[----:B------:R-:W-:-:S07]  /*3fb0*/  WARPGROUP.ARRIVE ;  /* 0x00000000000079c5 */ /* 0x000fce0000000000 */
[----:B------:R-:W-:Y:S01]  /*3fc0*/  HGMMA.64x128x16.F32.BF16 R88, R28, gdesc[UR4].tnspB, R88, gsb0 ;  /* 0x41e000041c587df0 */ /* 0x000fe20008001858 */
        /* <DEDUP_REMOVED lines=29> */
[----:B------:R-:W-:Y:S03]  /*41a0*/  HGMMA.64x128x16.F32.BF16 R88, R52, gdesc[UR4].tnspB, R88, gsb0 ;  /* 0x41e0000434587df0 */ /* 0x000fe60008001858 */
[----:B------:R-:W-:Y:S02]  /*41b0*/  WARPGROUP.DEPBAR.LE gsb0, 0x0 ;  /* 0x00008000000079c5 */ /* 0x000fe40000010000 */
[----:B------:R-:W-:Y:S05]  /*41c0*/  @!P0 BRA `(.L_x_23) ;  /* 0x0000000000048947 */ /* 0x000fea0003800000 */
[----:B------:R-:W-:Y:S01]  /*41d0*/  BPT.TRAP 0x1 ;  /* 0x000000040000795c */ /* 0x000fe20000300000 */
.L_x_23:
[----:B------:R-:W-:Y:S02]  /*41e0*/  UISETP.GT.U32.AND UP0, UPT, UR49, 0x1, UPT ;  /* 0x000000013100788c */ /* 0x000fe4000bf04070 */
[----:B------:R-:W-:-:S04]  /*41f0*/  UIADD3 UR56, UR56, 0x34428, URZ ;  /* 0x0003442838387890 */ /* 0x000fc8000fffe03f */
[----:B------:R-:W-:Y:S01]  /*4200*/  PLOP3.LUT P1, PT, PT, PT, UP0, 0x80, 0x0 ;  /* 0x000000000000781c */ /* 0x000fe20003f2f008 */
[----:B------:R-:W-:-:S09]  /*4210*/  UPRMT UR56, URZ, 0x654, UR56 ;  /* 0x000006543f387896 */ /* 0x000fd20008000038 */
[----:B------:R-:W-:Y:S03]  /*4220*/  SYNCS.ARRIVE.TRANS64.RED.A1T0 RZ, [UR56], RZ ;  /* 0x000000ffffff79a7 */ /* 0x000fe60008100438 */
[----:B------:R-:W-:Y:S05]  /*4230*/  @P1 BRA `(.L_x_24) ;  /* 0x0000000000041947 */ /* 0x000fea0003800000 */
[----:B------:R-:W-:Y:S01]  /*4240*/  BPT.TRAP 0x1 ;  /* 0x000000040000795c */ /* 0x000fe20000300000 */
.L_x_24:
[----:B------:R-:W-:Y:S01]  /*4250*/  UIADD3 UR37, UR51, 0x1, URZ ;  /* 0x0000000133257890 */ /* 0x000fe2000fffe03f */
[C---:B------:R-:W-:Y:S01]  /*4260*/  ISETP.GE.AND P2, PT, R7.reuse, 0x101, PT ;  /* 0x000001010700780c */ /* 0x040fe20003f46270 */
[----:B-1----:R-:W-:Y:S01]  /*4270*/  VIADD R4, R7, 0x7f ;  /* 0x0000007f07047836 */ /* 0x002fe20000000000 */
[----:B------:R-:W-:Y:S01]  /*4280*/  IADD3 R8, R22, 0x80, RZ ;  /* 0x0000008016087810 */ /* 0x000fe20007ffe0ff */
[----:B------:R-:W-:-:S03]  /*4290*/  UISETP.NE.AND UP0, UPT, UR37, 0x5, UPT ;  /* 0x000000052500788c */ /* 0x000fc6000bf05270 */
[----:B------:R-:W-:Y:S01]  /*42a0*/  SHF.R.S32.HI R7, RZ, 0x1f, R4 ;  /* 0x0000001fff077819 */ /* 0x000fe20000011404 */
[----:B------:R-:W-:Y:S02]  /*42b0*/  USEL UR6, URZ, 0x1, UP0 ;  /* 0x000000013f067887 */ /* 0x000fe40008000000 */
[----:B------:R-:W-:Y:S01]  /*42c0*/  USEL UR37, UR37, URZ, UP0 ;  /* 0x0000003f25257287 */ /* 0x000fe20008000000 */
[----:B------:R-:W-:Y:S02]  /*42d0*/  LEA.HI R7, R7, R4, RZ, 0x7 ;  /* 0x0000000407077211 */ /* 0x000fe400078f38ff */
[----:B------:R-:W-:Y:S02]  /*42e0*/  MOV R4, R8 ;  /* 0x0000000800047202 */ /* 0x000fe40000000f00 */
[----:B------:R-:W-:Y:S02]  /*42f0*/  LOP3.LUT R18, R18, UR6, RZ, 0x3c, !PT ;  /* 0x0000000612127c12 */ /* 0x000fe4000f8e3cff */
[----:B------:R-:W-:Y:S01]  /*4300*/  LEA.HI.SX32 R7, R7, 0xffffffff, 0x19 ;  /* 0xffffffff07077811 */ /* 0x000fe200078fcaff */
[----:B------:R-:W-:Y:S06]  /*4310*/  @!P2 BRA `(.L_x_25) ;  /* 0x0000002c0014a947 */ /* 0x000fec0003800000 */
[----:B------:R-:W-:Y:S01]  /*4320*/  IMAD.MOV.U32 R4, RZ, RZ, R8 ;  /* 0x000000ffff047224 */ /* 0x000fe200078e0008 */
[----:B------:R-:W-:Y:S01]  /*4330*/  MOV R9, R5 ;  /* 0x0000000500097202 */ /* 0x000fe20000000f00 */
[----:B------:R-:W-:Y:S01]  /*4340*/  ULDC UR56, c[0x0][0x604] ;  /* 0x0001810000387ab9 */ /* 0x000fe20000000800 */
[----:B------:R-:W-:-:S07]  /*4350*/  MOV R11, R6 ;  /* 0x00000006000b7202 */ /* 0x000fce0000000f00 */
.L_x_36:
[----:B------:R-:W-:Y:S05]  /*4360*/  @!P0 BRA `(.L_x_26) ;  /* 0x0000000000048947 */ /* 0x000fea0003800000 */
[----:B------:R-:W-:Y:S01]  /*4370*/  BPT.TRAP 0x1 ;  /* 0x000000040000795c */ /* 0x000fe20000300000 */
.L_x_26:
[----:B------:R-:W-:Y:S01]  /*4380*/  ULEA UR6, UR37, UR45, 0x3 ;  /* 0x0000002d25067291 */ /* 0x000fe2000f8e183f */
[----:B------:R-:W-:-:S08]  /*4390*/  SHF.L.U32 R5, R18, 0x1f, RZ ;  /* 0x0000001f12057819 */ /* 0x000fd000000006ff */
[----:B------:R-:W1:Y:S02]  /*43a0*/  SYNCS.PHASECHK.TRANS64.TRYWAIT P2, [UR6+0x34400], R5 ;  /* 0x03440005ff0075a7 */ /* 0x000e640008040146 */
[----:B-1----:R-:W-:Y:S05]  /*43b0*/  @!P2 BRA `(.L_x_27) ;  /* 0x000000980098a947 */ /* 0x002fea0003800000 */
.L_x_129:
[----:B------:R-:W-:Y:S01]  /*43c0*/  ULEA UR34, UR37, UR41, 0xb ;  /* 0x0000002925227291 */ /* 0x000fe2000f8e583f */
[----:B------:R-:W-:Y:S01]  /*43d0*/  WARPGROUP.ARRIVE ;  /* 0x00000000000079c5 */ /* 0x000fe20000000000 */
[----:B------:R-:W-:Y:S01]  /*43e0*/  UMOV UR35, 0x40000040 ;  /* 0x4000004000237882 */ /* 0x000fe20000000000 */
[----:B------:R-:W-:Y:S01]  /*43f0*/  UMOV UR7, 0x40000040 ;  /* 0x4000004000077882 */ /* 0x000fe20000000000 */
[----:B------:R-:W-:Y:S02]  /*4400*/  UIADD3 UR6, UR34, 0x2, URZ ;  /* 0x0000000222067890 */ /* 0x000fe4000fffe03f */
[----:B------:R-:W-:Y:S01]  /*4410*/  UIADD3 UR10, UR34, 0x4, URZ ;  /* 0x00000004220a7890 */ /* 0x000fe2000fffe03f */
[----:B------:R-:W-:Y:S02]  /*4420*/  UMOV UR11, 0x40000040 ;  /* 0x40000040000b7882 */ /* 0x000fe40000000000 */
[----:B------:R-:W-:Y:S01]  /*4430*/  HGMMA.64x128x16.F32.BF16 R24, gdesc[UR32], RZ, !UPT, gsb0 ;  /* 0x01e00000201879f0 */ /* 0x000fe2000c0018ff */
[----:B------:R-:W-:Y:S01]  /*4440*/  UIADD3 UR14, UR34, 0x6, URZ ;  /* 0x00000006220e7890 */ /* 0x000fe2000fffe03f */
[----:B------:R-:W-:Y:S01]  /*4450*/  UMOV UR15, 0x40000040 ;  /* 0x40000040000f7882 */ /* 0x000fe20000000000 */
        /* <DEDUP_REMOVED lines=8> */
[----:B------:R-:W-:-:S02]  /*44e0*/  WARPGROUP.DEPBAR.LE gsb0, 0x0 ;  /* 0x00008000000079c5 */ /* 0x000fc40000010000 */
[----:B------:R-:W-:-:S06]  /*44f0*/  WARPGROUP.ARRIVE ;  /* 0x00000000000079c5 */ /* 0x000fcc0000000000 */
[----:B------:R-:W-:Y:S03]  /*4500*/  HGMMA.64x128x16.F32.BF16 R24, gdesc[UR4], R24, gsb0 ;  /* 0x01e00000041879f0 */ /* 0x000fe60008001818 */
[----:B------:R-:W-:Y:S02]  /*4510*/  WARPGROUP.DEPBAR.LE gsb0, 0x0 ;  /* 0x00008000000079c5 */ /* 0x000fe40000010000 */
[----:B------:R-:W-:-:S07]  /*4520*/  WARPGROUP.ARRIVE ;  /* 0x00000000000079c5 */ /* 0x000fce0000000000 */
[----:B------:R-:W-:Y:S01]  /*4530*/  HGMMA.64x128x16.F32.BF16 R24, gdesc[UR8], R24, gsb0 ;  /* 0x01e00000081879f0 */ /* 0x000fe20008001818 */
[----:B------:R-:W-:-:S04]  /*4540*/  UIADD3 UR10, UR37, 0x1, URZ ;  /* 0x00000001250a7890 */ /* 0x000fc8000fffe03f */
[----:B------:R-:W-:-:S04]  /*4550*/  UISETP.NE.AND UP0, UPT, UR10, 0x5, UPT ;  /* 0x000000050a00788c */ /* 0x000fc8000bf05270 */
[----:B------:R-:W-:Y:S02]  /*4560*/  USEL UR6, URZ, 0x1, UP0 ;  /* 0x000000013f067887 */ /* 0x000fe40008000000 */
[----:B------:R-:W-:-:S04]  /*4570*/  USEL UR10, UR10, URZ, UP0 ;  /* 0x0000003f0a0a7287 */ /* 0x000fc80008000000 */
[----:B------:R-:W-:Y:S01]  /*4580*/  LOP3.LUT R18, R18, UR6, RZ, 0x3c, !PT ;  /* 0x0000000612127c12 */ /* 0x000fe2000f8e3cff */
[----:B------:R-:W-:Y:S02]  /*4590*/  WARPGROUP.DEPBAR.LE gsb0, 0x0 ;  /* 0x00008000000079c5 */ /* 0x000fe40000010000 */
[----:B------:R-:W-:-:S06]  /*45a0*/  WARPGROUP.ARRIVE ;  /* 0x00000000000079c5 */ /* 0x000fcc0000000000 */
        /* <DEDUP_REMOVED lines=14> */
[----:B------:R-:W-:Y:S05]  /*4690*/  @!P0 BRA `(.L_x_28) ;  /* 0x0000000000048947 */ /* 0x000fea0003800000 */
[----:B------:R-:W-:Y:S01]  /*46a0*/  BPT.TRAP 0x1 ;  /* 0x000000040000795c */ /* 0x000fe20000300000 */
.L_x_28:
[----:B-1----:R-:W-:Y:S01]  /*46b0*/  FMNMX R6, R24, R9, !PT ;  /* 0x0000000918067209 */ /* 0x002fe20007800000 */
[----:B------:R-:W-:Y:S01]  /*46c0*/  ULEA UR6, UR10, UR45, 0x3 ;  /* 0x0000002d0a067291 */ /* 0x000fe2000f8e183f */
[----:B------:R-:W-:Y:S02]  /*46d0*/  FMNMX R10, R26, R11, !PT ;  /* 0x0000000b1a0a7209 */ /* 0x000fe40007800000 */
[----:B------:R-:W-:Y:S02]  /*46e0*/  FMNMX R5, R25, R6, !PT ;  /* 0x0000000619057209 */ /* 0x000fe40007800000 */
[----:B------:R-:W-:Y:S02]  /*46f0*/  FMNMX R13, R27, R10, !PT ;  /* 0x0000000a1b0d7209 */ /* 0x000fe40007800000 */
[----:B------:R-:W-:Y:S02]  /*4700*/  FMNMX R6, R28, R5, !PT ;  /* 0x000000051c067209 */ /* 0x000fe40007800000 */
[----:B------:R-:W-:-:S02]  /*4710*/  FMNMX R10, R30, R13, !PT ;  /* 0x0000000d1e0a7209 */ /* 0x000fc40007800000 */
[----:B------:R-:W-:Y:S02]  /*4720*/  FMNMX R5, R29, R6, !PT ;  /* 0x000000061d057209 */ /* 0x000fe40007800000 */
[----:B------:R-:W-:Y:S02]  /*4730*/  FMNMX R15, R31, R10, !PT ;  /* 0x0000000a1f0f7209 */ /* 0x000fe40007800000 */
[----:B------:R-:W-:-:S04]  /*4740*/  FMNMX R6, R32, R5, !PT ;  /* 0x0000000520067209 */ /* 0x000fc80007800000 */
        /* <DEDUP_REMOVED lines=26> */
[----:B------:R-:W-:-:S05]  /*48f0*/  FMNMX R6, R85, R6, !PT ;  /* 0x0000000655067209 */ /* 0x000fca0007800000 */
[----:B------:R-:W1:Y:S02]  /*4900*/  SHFL.BFLY PT, R5, R6, 0x1, 0x1f ;  /* 0x0c201f0006057f89 */ /* 0x000e6400000e0000 */
[----:B-1----:R-:W-:Y:S02]  /*4910*/  FMNMX R8, R6, R5, !PT ;  /* 0x0000000506087209 */ /* 0x002fe40007800000 */
[----:B------:R-:W-:-:S03]  /*4920*/  FMNMX R6, R34, R15, !PT ;  /* 0x0000000f22067209 */ /* 0x000fc60007800000 */
[----:B------:R-:W1:Y:S01]  /*4930*/  SHFL.BFLY PT, R5, R8, 0x2, 0x1f ;  /* 0x0c401f0008057f89 */ /* 0x000e6200000e0000 */
[----:B------:R-:W-:-:S04]  /*4940*/  FMNMX R21, R35, R6, !PT ;  /* 0x0000000623157209 */ /* 0x000fc80007800000 */
[----:B------:R-:W-:-:S04]  /*4950*/  FMNMX R6, R38, R21, !PT ;  /* 0x0000001526067209 */ /* 0x000fc80007800000 */
[----:B------:R-:W-:-:S04]  /*4960*/  FMNMX R21, R39, R6, !PT ;  /* 0x0000000627157209 */ /* 0x000fc80007800000 */
[----:B------:R-:W-:-:S04]  /*4970*/  FMNMX R6, R42, R21, !PT ;  /* 0x000000152a067209 */ /* 0x000fc80007800000 */
[----:B------:R-:W-:-:S04]  /*4980*/  FMNMX R23, R43, R6, !PT ;  /* 0x000000062b177209 */ /* 0x000fc80007800000 */
[----:B------:R-:W-:Y:S02]  /*4990*/  FMNMX R6, R46, R23, !PT ;  /* 0x000000172e067209 */ /* 0x000fe40007800000 */
[----:B-1----:R-:W-:-:S04]  /*49a0*/  FMNMX R5, R8, R5, !PT ;  /* 0x0000000508057209 */ /* 0x002fc80007800000 */
[----:B------:R-:W-:-:S04]  /*49b0*/  FSETP.NEU.AND P2, PT, R5, -INF , PT ;  /* 0xff8000000500780b */ /* 0x000fc80003f4d000 */
[----:B------:R-:W-:-:S05]  /*49c0*/  FSEL R152, R5, RZ, P2 ;  /* 0x000000ff05987208 */ /* 0x000fca0001000000 */
[C---:B------:R-:W-:Y:S01]  /*49d0*/  FMUL R153, R152.reuse, UR56 ;  /* 0x0000003898997c20 */ /* 0x040fe20008400000 */
[----:B------:R-:W-:-:S03]  /*49e0*/  FADD R152, -R152, R9 ;  /* 0x0000000998987221 */ /* 0x000fc60000000100 */
[--C-:B------:R-:W-:Y:S01]  /*49f0*/  FFMA R24, R24, UR56, -R153.reuse ;  /* 0x0000003818187c23 */ /* 0x100fe20008000899 */
[--C-:B------:R-:W-:Y:S01]  /*4a00*/  FFMA R13, R25, UR56, -R153.reuse ;  /* 0x00000038190d7c23 */ /* 0x100fe20008000899 */
[--C-:B------:R-:W-:Y:S01]  /*4a10*/  FFMA R8, R28, UR56, -R153.reuse ;  /* 0x000000381c087c23 */ /* 0x100fe20008000899 */
[--C-:B------:R-:W-:Y:S01]  /*4a20*/  FFMA R21, R33, UR56, -R153.reuse ;  /* 0x0000003821157c23 */ /* 0x100fe20008000899 */
[--C-:B------:R-:W-:Y:S01]  /*4a30*/  FFMA R15, R29, UR56, -R153.reuse ;  /* 0x000000381d0f7c23 */ /* 0x100fe20008000899 */
[----:B------:R-:W-:Y:S01]  /*4a40*/  FSETP.GEU.AND P6, PT, R24, -126, PT ;  /* 0xc2fc00001800780b */ /* 0x000fe20003fce000 */
        /* <DEDUP_REMOVED lines=9> */
[--C-:B------:R-:W-:Y:S01]  /*4ae0*/  FFMA R33, R41, UR56, -R153.reuse ;  /* 0x0000003829217c23 */ /* 0x100fe20008000899 */
[--C-:B------:R-:W-:Y:S01]  /*4af0*/  FFMA R37, R45, UR56, -R153.reuse ;  /* 0x000000382d257c23 */ /* 0x100fe20008000899 */
[----:B------:R-:W-:Y:S01]  /*4b00*/  FMNMX R25, R47, R6, !PT ;  /* 0x000000062f197209 */ /* 0x000fe20007800000 */
[----:B------:R-:W-:Y:S01]  /*4b10*/  @!P6 FMUL R24, R24, 0.5 ;  /* 0x3f0000001818e820 */ /* 0x000fe20000400000 */
[--C-:B------:R-:W-:Y:S01]  /*4b20*/  FFMA R36, R48, UR56, -R153.reuse ;  /* 0x0000003830247c23 */ /* 0x100fe20008000899 */
[----:B------:R-:W-:Y:S01]  /*4b30*/  @!P3 FMUL R13, R13, 0.5 ;  /* 0x3f0000000d0db820 */ /* 0x000fe20000400000 */
[----:B------:R-:W-:Y:S01]  /*4b40*/  FMNMX R6, R50, R25, !PT ;  /* 0x0000001932067209 */ /* 0x000fe20007800000 */
[----:B------:R-:W-:Y:S01]  /*4b50*/  @!P4 FMUL R8, R8, 0.5 ;  /* 0x3f0000000808c820 */ /* 0x000fe20000400000 */
[--C-:B------:R-:W-:Y:S01]  /*4b60*/  FFMA R45, R53, UR56, -R153.reuse ;  /* 0x00000038352d7c23 */ /* 0x100fe20008000899 */
[----:B------:R-:W1:Y:S01]  /*4b70*/  MUFU.EX2 R24, R24 ;  /* 0x0000001800187308 */ /* 0x000e620000000800 */
[----:B------:R-:W-:Y:S01]  /*4b80*/  @!P5 FMUL R15, R15, 0.5 ;  /* 0x3f0000000f0fd820 */ /* 0x000fe20000400000 */
[----:B------:R-:W-:Y:S01]  /*4b90*/  @!P2 FMUL R28, R28, 0.5 ;  /* 0x3f0000001c1ca820 */ /* 0x000fe20000400000 */
[----:B------:R-:W-:Y:S01]  /*4ba0*/  FMNMX R25, R51, R6, !PT ;  /* 0x0000000633197209 */ /* 0x000fe20007800000 */
[--C-:B------:R-:W-:Y:S01]  /*4bb0*/  FFMA R41, R49, UR56, -R153.reuse ;  /* 0x0000003831297c23 */ /* 0x100fe20008000899 */
[--C-:B------:R-:W-:Y:S01]  /*4bc0*/  FFMA R14, R52, UR56, -R153.reuse ;  /* 0x00000038340e7c23 */ /* 0x100fe20008000899 */
[--C-:B------:R-:W-:Y:S01]  /*4bd0*/  FFMA R49, R56, UR56, -R153.reuse ;  /* 0x0000003838317c23 */ /* 0x100fe20008000899 */
[----:B------:R-:W-:Y:S01]  /*4be0*/  FMNMX R6, R54, R25, !PT ;  /* 0x0000001936067209 */ /* 0x000fe20007800000 */
[----:B------:R-:W2:Y:S01]  /*4bf0*/  MUFU.EX2 R13, R13 ;  /* 0x0000000d000d7308 */ /* 0x000ea20000000800 */
[--C-:B------:R-:W-:Y:S01]  /*4c00*/  FFMA R40, R57, UR56, -R153.reuse ;  /* 0x0000003839287c23 */ /* 0x100fe20008000899 */
[--C-:B------:R-:W-:Y:S01]  /*4c10*/  FFMA R57, R64, UR56, -R153.reuse ;  /* 0x0000003840397c23 */ /* 0x100fe20008000899 */
[----:B------:R-:W-:Y:S01]  /*4c20*/  FMNMX R25, R55, R6, !PT ;  /* 0x0000000637197209 */ /* 0x000fe20007800000 */
[--C-:B------:R-:W-:Y:S01]  /*4c30*/  FFMA R53, R60, UR56, -R153.reuse ;  /* 0x000000383c357c23 */ /* 0x100fe20008000899 */
[--C-:B------:R-:W-:Y:S01]  /*4c40*/  FFMA R20, R61, UR56, -R153.reuse ;  /* 0x000000383d147c23 */ /* 0x100fe20008000899 */
[--C-:B------:R-:W-:Y:S01]  /*4c50*/  FFMA R44, R65, UR56, -R153.reuse ;  /* 0x00000038412c7c23 */ /* 0x100fe20008000899 */
        /* <DEDUP_REMOVED lines=10> */
[----:B--2---:R-:W-:Y:S01]  /*4d00*/  @!P3 FMUL R13, R13, R13 ;  /* 0x0000000d0d0db220 */ /* 0x004fe20000400000 */
[----:B------:R-:W-:Y:S01]  /*4d10*/  FSETP.GEU.AND P3, PT, R10, -126, PT ;  /* 0xc2fc00000a00780b */ /* 0x000fe20003f6e000 */
[--C-:B------:R-:W-:Y:S01]  /*4d20*/  FFMA R69, R76, UR56, -R153.reuse ;  /* 0x000000384c457c23 */ /* 0x100fe20008000899 */
[----:B------:R-:W-:Y:S01]  /*4d30*/  FMNMX R6, R62, R25, !PT ;  /* 0x000000193e067209 */ /* 0x000fe20007800000 */
[--C-:B------:R-:W-:Y:S01]  /*4d40*/  FFMA R56, R77, UR56, -R153.reuse ;  /* 0x000000384d387c23 */ /* 0x100fe20008000899 */
        /* <DEDUP_REMOVED lines=8> */
[----:B------:R-:W-:Y:S01]  /*4dd0*/  FFMA R77, R84, UR56, -R153 ;  /* 0x00000038544d7c23 */ /* 0x000fe20008000899 */
[----:B------:R-:W-:Y:S01]  /*4de0*/  @!P3 FMUL R10, R10, 0.5 ;  /* 0x3f0000000a0ab820 */ /* 0x000fe20000400000 */
[----:B------:R-:W3:Y:S01]  /*4df0*/  MUFU.EX2 R21, R21 ;  /* 0x0000001500157308 */ /* 0x000ee20000000800 */
[----:B-1----:R-:W-:Y:S01]  /*4e00*/  @!P5 FMUL R15, R15, R15 ;  /* 0x0000000f0f0fd220 */ /* 0x002fe20000400000 */
[----:B------:R-:W-:Y:S01]  /*4e10*/  FSETP.GEU.AND P5, PT, R32, -126, PT ;  /* 0xc2fc00002000780b */ /* 0x000fe20003fae000 */
[----:B------:R-:W-:Y:S01]  /*4e20*/  FMUL R152, R152, UR56 ;  /* 0x0000003898987c20 */ /* 0x000fe20008400000 */
[----:B------:R-:W-:-:S03]  /*4e30*/  FMNMX R6, R66, R25, !PT ;  /* 0x0000001942067209 */ /* 0x000fc60007800000 */
[----:B------:R-:W-:Y:S01]  /*4e40*/  @!P4 FMUL R23, R23, 0.5 ;  /* 0x3f0000001717c820 */ /* 0x000fe20000400000 */
[----:B------:R-:W1:Y:S01]  /*4e50*/  MUFU.EX2 R10, R10 ;  /* 0x0000000a000a7308 */ /* 0x000e620000000800 */
[----:B--2---:R-:W-:Y:S01]  /*4e60*/  @!P2 FMUL R28, R28, R28 ;  /* 0x0000001c1c1ca220 */ /* 0x004fe20000400000 */
[----:B------:R-:W-:Y:S02]  /*4e70*/  FSETP.GEU.AND P2, PT, R33, -126, PT ;  /* 0xc2fc00002100780b */ /* 0x000fe40003f4e000 */
[----:B------:R-:W-:-:S03]  /*4e80*/  FMNMX R25, R67, R6, !PT ;  /* 0x0000000643197209 */ /* 0x000fc60007800000 */
[----:B------:R-:W-:Y:S01]  /*4e90*/  @!P5 FMUL R32, R32, 0.5 ;  /* 0x3f0000002020d820 */ /* 0x000fe20000400000 */
[----:B------:R-:W2:Y:S01]  /*4ea0*/  MUFU.EX2 R23, R23 ;  /* 0x0000001700177308 */ /* 0x000ea20000000800 */
[----:B---3--:R-:W-:Y:S01]  /*4eb0*/  @!P6 FMUL R21, R21, R21 ;  /* 0x000000151515e220 */ /* 0x008fe20000400000 */
[----:B------:R-:W-:Y:S02]  /*4ec0*/  FSETP.GEU.AND P6, PT, R12, -126, PT ;  /* 0xc2fc00000c00780b */ /* 0x000fe40003fce000 */
[----:B------:R-:W-:-:S03]  /*4ed0*/  FMNMX R6, R70, R25, !PT ;  /* 0x0000001946067209 */ /* 0x000fc60007800000 */
[----:B------:R-:W-:Y:S01]  /*4ee0*/  @!P2 FMUL R33, R33, 0.5 ;  /* 0x3f0000002121a820 */ /* 0x000fe20000400000 */
[----:B------:R-:W3:Y:S01]  /*4ef0*/  MUFU.EX2 R32, R32 ;  /* 0x0000002000207308 */ /* 0x000ee20000000800 */
[----:B-1----:R-:W-:Y:S01]  /*4f00*/  @!P3 FMUL R10, R10, R10 ;  /* 0x0000000a0a0ab220 */ /* 0x002fe20000400000 */
[----:B------:R-:W-:Y:S02]  /*4f10*/  FSETP.GEU.AND P3, PT, R37, -126, PT ;  /* 0xc2fc00002500780b */ /* 0x000fe40003f6e000 */
        /* <DEDUP_REMOVED lines=44> */
[----:B------:R-:W-:Y:S01]  /*51e0*/  FSETP.GEU.AND P6, PT, R57, -126, PT ;  /* 0xc2fc00003900780b */ /* 0x000fe20003fce000 */
[----:B------:R-:W1:Y:S04]  /*51f0*/  SHFL.BFLY PT, R25, R6, 0x1, 0x1f ;  /* 0x0c201f0006197f89 */ /* 0x000e6800000e0000 */
[----:B------:R-:W-:Y:S01]  /*5200*/  @!P2 FMUL R20, R20, 0.5 ;  /* 0x3f0000001414a820 */ /* 0x000fe20000400000 */
[----:B------:R-:W4:Y:S01]  /*5210*/  MUFU.EX2 R53, R53 ;  /* 0x0000003500357308 */ /* 0x000f220000000800 */
[----:B--2---:R-:W-:Y:S01]  /*5220*/  @!P3 FMUL R49, R49, R49 ;  /* 0x000000313131b220 */ /* 0x004fe20000400000 */
[----:B------:R-:W-:-:S03]  /*5230*/  FSETP.GEU.AND P3, PT, R44, -126, PT ;  /* 0xc2fc00002c00780b */ /* 0x000fc60003f6e000 */
[----:B------:R-:W-:Y:S01]  /*5240*/  FADD R9, R24, R49 ;  /* 0x0000003118097221 */ /* 0x000fe20000000000 */
[----:B------:R-:W-:Y:S01]  /*5250*/  F2FP.BF16.F32.PACK_AB R24, R13, R24 ;  /* 0x000000180d18723e */ /* 0x000fe200000010ff */
[----:B------:R-:W-:Y:S01]  /*5260*/  @!P6 FMUL R57, R57, 0.5 ;  /* 0x3f0000003939e820 */ /* 0x000fe20000400000 */
[----:B------:R-:W2:Y:S01]  /*5270*/  MUFU.EX2 R20, R20 ;  /* 0x0000001400147308 */ /* 0x000ea20000000800 */
[----:B---3--:R-:W-:Y:S01]  /*5280*/  @!P4 FMUL R40, R40, R40 ;  /* 0x000000282828c220 */ /* 0x008fe20000400000 */
[----:B------:R-:W-:-:S05]  /*5290*/  FSETP.GEU.AND P4, PT, R61, -126, PT ;  /* 0xc2fc00003d00780b */ /* 0x000fca0003f8e000 */
        /* <DEDUP_REMOVED lines=30> */
[----:B------:R-:W-:-:S04]  /*5480*/  FSETP.NEU.AND P2, PT, R6, -INF , PT ;  /* 0xff8000000600780b */ /* 0x000fc80003f4d000 */
[----:B------:R-:W-:Y:S01]  /*5490*/  FSEL R76, R6, RZ, P2 ;  /* 0x000000ff064c7208 */ /* 0x000fe20001000000 */
[----:B------:R-:W-:Y:S01]  /*54a0*/  @!P5 FMUL R73, R73, 0.5 ;  /* 0x3f0000004949d820 */ /* 0x000fe20000400000 */
[----:B------:R-:W1:Y:S01]  /*54b0*/  MUFU.EX2 R56, R56 ;  /* 0x0000003800387308 */ /* 0x000e620000000800 */
[----:B--2---:R-:W-:Y:S01]  /*54c0*/  @!P6 FMUL R52, R52, R52 ;  /* 0x000000343434e220 */ /* 0x004fe20000400000 */
[----:B------:R-:W-:Y:S01]  /*54d0*/  FSETP.GEU.AND P6, PT, R60, -126, PT ;  /* 0xc2fc00003c00780b */ /* 0x000fe20003fce000 */
[C---:B------:R-:W-:Y:S01]  /*54e0*/  FMUL R80, R76.reuse, UR56 ;  /* 0x000000384c507c20 */ /* 0x040fe20008400000 */
[----:B------:R-:W-:Y:S01]  /*54f0*/  FSETP.GEU.AND P2, PT, R77, -126, PT ;  /* 0xc2fc00004d00780b */ /* 0x000fe20003f4e000 */
[----:B------:R-:W-:Y:S01]  /*5500*/  FADD R85, -R76, R11 ;  /* 0x0000000b4c557221 */ /* 0x000fe20000000100 */
[----:B------:R-:W-:Y:S01]  /*5510*/  FADD R11, R28, R57 ;  /* 0x000000391c0b7221 */ /* 0x000fe20000000000 */
[--C-:B------:R-:W-:Y:S01]  /*5520*/  FFMA R25, R26, UR56, -R80.reuse ;  /* 0x000000381a197c23 */ /* 0x100fe20008000850 */
[----:B------:R-:W2:Y:S01]  /*5530*/  MUFU.EX2 R73, R73 ;  /* 0x0000004900497308 */ /* 0x000ea20000000800 */
[----:B---3--:R-:W-:Y:S01]  /*5540*/  @!P3 FMUL R69, R69, R69 ;  /* 0x000000454545b220 */ /* 0x008fe20000400000 */
[----:B------:R-:W-:Y:S01]  /*5550*/  FSETP.GEU.AND P3, PT, R64, -126, PT ;  /* 0xc2fc00004000780b */ /* 0x000fe20003f6e000 */
[--C-:B------:R-:W-:Y:S01]  /*5560*/  FFMA R26, R27, UR56, -R80.reuse ;  /* 0x000000381b1a7c23 */ /* 0x100fe20008000850 */
[--C-:B------:R-:W-:Y:S01]  /*5570*/  FFMA R27, R30, UR56, -R80.reuse ;  /* 0x000000381e1b7c23 */ /* 0x100fe20008000850 */
[--C-:B------:R-:W-:Y:S01]  /*5580*/  FFMA R29, R34, UR56, -R80.reuse ;  /* 0x00000038221d7c23 */ /* 0x100fe20008000850 */
[--C-:B------:R-:W-:Y:S01]  /*5590*/  FFMA R31, R31, UR56, -R80.reuse ;  /* 0x000000381f1f7c23 */ /* 0x100fe20008000850 */
[----:B------:R-:W-:Y:S01]  /*55a0*/  @!P6 FMUL R60, R60, 0.5 ;  /* 0x3f0000003c3ce820 */ /* 0x000fe20000400000 */
[--C-:B------:R-:W-:Y:S01]  /*55b0*/  FFMA R35, R35, UR56, -R80.reuse ;  /* 0x0000003823237c23 */ /* 0x100fe20008000850 */
[----:B-1----:R-:W-:Y:S01]  /*55c0*/  @!P4 FMUL R56, R56, R56 ;  /* 0x000000383838c220 */ /* 0x002fe20000400000 */
[----:B------:R-:W-:Y:S01]  /*55d0*/  FSETP.GEU.AND P4, PT, R25, -126, PT ;  /* 0xc2fc00001900780b */ /* 0x000fe20003f8e000 */
[----:B------:R-:W-:Y:S01]  /*55e0*/  @!P2 FMUL R77, R77, 0.5 ;  /* 0x3f0000004d4da820 */ /* 0x000fe20000400000 */
[--C-:B------:R-:W-:Y:S01]  /*55f0*/  FFMA R39, R39, UR56, -R80.reuse ;  /* 0x0000003827277c23 */ /* 0x100fe20008000850 */
[----:B------:R-:W1:Y:S01]  /*5600*/  MUFU.EX2 R60, R60 ;  /* 0x0000003c003c7308 */ /* 0x000e620000000800 */
[--C-:B------:R-:W-:Y:S01]  /*5610*/  FFMA R43, R43, UR56, -R80.reuse ;  /* 0x000000382b2b7c23 */ /* 0x100fe20008000850 */
[----:B------:R-:W-:Y:S01]  /*5620*/  @!P3 FMUL R64, R64, 0.5 ;  /* 0x3f0000004040b820 */ /* 0x000fe20000400000 */
[--C-:B------:R-:W-:Y:S01]  /*5630*/  FFMA R68, R42, UR56, -R80.reuse ;  /* 0x000000382a447c23 */ /* 0x100fe20008000850 */
[----:B--2---:R-:W-:Y:S01]  /*5640*/  @!P5 FMUL R73, R73, R73 ;  /* 0x000000494949d220 */ /* 0x004fe20000400000 */
[----:B------:R-:W-:Y:S01]  /*5650*/  FSETP.GEU.AND P5, PT, R26, -126, PT ;  /* 0xc2fc00001a00780b */ /* 0x000fe20003fae000 */
[--C-:B------:R-:W-:Y:S01]  /*5660*/  FFMA R72, R46, UR56, -R80.reuse ;  /* 0x000000382e487c23 */ /* 0x100fe20008000850 */
[--C-:B------:R-:W-:Y:S01]  /*5670*/  FFMA R47, R47, UR56, -R80.reuse ;  /* 0x000000382f2f7c23 */ /* 0x100fe20008000850 */
[----:B------:R-:W2:Y:S01]  /*5680*/  MUFU.EX2 R64, R64 ;  /* 0x0000004000407308 */ /* 0x000ea20000000800 */
[--C-:B------:R-:W-:Y:S01]  /*5690*/  FFMA R51, R51, UR56, -R80.reuse ;  /* 0x0000003833337c23 */ /* 0x100fe20008000850 */
[----:B------:R-:W-:Y:S01]  /*56a0*/  @!P4 FMUL R25, R25, 0.5 ;  /* 0x3f0000001919c820 */ /* 0x000fe20000400000 */
        /* <DEDUP_REMOVED lines=9> */
[--C-:B------:R-:W-:Y:S01]  /*5740*/  FFMA R75, R75, UR56, -R80.reuse ;  /* 0x000000384b4b7c23 */ /* 0x100fe20008000850 */
[--C-:B------:R-:W-:Y:S01]  /*5750*/  FFMA R84, R82, UR56, -R80.reuse ;  /* 0x0000003852547c23 */ /* 0x100fe20008000850 */
[--C-:B------:R-:W-:Y:S01]  /*5760*/  FFMA R83, R83, UR56, -R80.reuse ;  /* 0x0000003853537c23 */ /* 0x100fe20008000850 */
[--C-:B------:R-:W-:Y:S01]  /*5770*/  FFMA R71, R71, UR56, -R80.reuse ;  /* 0x0000003847477c23 */ /* 0x100fe20008000850 */
[----:B------:R-:W1:Y:S01]  /*5780*/  MUFU.EX2 R25, R25 ;  /* 0x0000001900197308 */ /* 0x000e620000000800 */
[----:B--2---:R-:W-:Y:S01]  /*5790*/  @!P3 FMUL R64, R64, R64 ;  /* 0x000000404040b220 */ /* 0x004fe20000400000 */
[----:B------:R-:W-:Y:S01]  /*57a0*/  FSETP.GEU.AND P3, PT, R29, -126, PT ;  /* 0xc2fc00001d00780b */ /* 0x000fe20003f6e000 */
[--C-:B------:R-:W-:Y:S01]  /*57b0*/  FFMA R81, R79, UR56, -R80.reuse ;  /* 0x000000384f517c23 */ /* 0x100fe20008000850 */
[--C-:B------:R-:W-:Y:S01]  /*57c0*/  FFMA R86, R86, UR56, -R80.reuse ;  /* 0x0000003856567c23 */ /* 0x100fe20008000850 */
[----:B------:R-:W-:Y:S01]  /*57d0*/  FFMA R87, R87, UR56, -R80 ;  /* 0x0000003857577c23 */ /* 0x000fe20008000850 */
[----:B------:R-:W-:Y:S01]  /*57e0*/  FMUL R85, R85, UR56 ;  /* 0x0000003855557c20 */ /* 0x000fe20008400000 */
[----:B------:R-:W-:Y:S01]  /*57f0*/  @!P6 FMUL R27, R27, 0.5 ;  /* 0x3f0000001b1be820 */ /* 0x000fe20000400000 */
[----:B------:R2:W4:Y:S01]  /*5800*/  MUFU.EX2 R30, R26 ;  /* 0x0000001a001e7308 */ /* 0x0005220000000800 */
[----:B---3--:R-:W-:Y:S01]  /*5810*/  @!P2 FMUL R77, R77, R77 ;  /* 0x0000004d4d4da220 */ /* 0x008fe20000400000 */
[----:B------:R-:W-:-:S02]  /*5820*/  FSETP.GEU.AND P2, PT, R31, -126, PT ;  /* 0xc2fc00001f00780b */ /* 0x000fc40003f4e000 */
[----:B------:R-:W-:-:S03]  /*5830*/  F2FP.BF16.F32.PACK_AB R28, R21, R28 ;  /* 0x0000001c151c723e */ /* 0x000fc600000010ff */
[----:B------:R-:W-:Y:S01]  /*5840*/  @!P3 FMUL R29, R29, 0.5 ;  /* 0x3f0000001d1db820 */ /* 0x000fe20000400000 */
[----:B------:R-:W3:Y:S01]  /*5850*/  MUFU.EX2 R27, R27 ;  /* 0x0000001b001b7308 */ /* 0x000ee20000000800 */
[----:B--2---:R-:W-:Y:S01]  /*5860*/  FFMA R26, R38, UR56, -R80 ;  /* 0x00000038261a7c23 */ /* 0x004fe20008000850 */
[----:B-1----:R-:W-:Y:S01]  /*5870*/  @!P4 FMUL R25, R25, R25 ;  /* 0x000000191919c220 */ /* 0x002fe20000400000 */
[----:B------:R-:W-:-:S04]  /*5880*/  FSETP.GEU.AND P4, PT, R35, -126, PT ;  /* 0xc2fc00002300780b */ /* 0x000fc80003f8e000 */
[----:B------:R-:W-:Y:S01]  /*5890*/  @!P2 FMUL R31, R31, 0.5 ;  /* 0x3f0000001f1fa820 */ /* 0x000fe20000400000 */
[----:B------:R-:W1:Y:S01]  /*58a0*/  MUFU.EX2 R29, R29 ;  /* 0x0000001d001d7308 */ /* 0x000e620000000800 */
[----:B----4-:R-:W-:Y:S01]  /*58b0*/  @!P5 FMUL R30, R30, R30 ;  /* 0x0000001e1e1ed220 */ /* 0x010fe20000400000 */
[----:B------:R-:W-:-:S06]  /*58c0*/  FSETP.GEU.AND P5, PT, R26, -126, PT ;  /* 0xc2fc00001a00780b */ /* 0x000fcc0003fae000 */
[----:B------:R-:W2:Y:S01]  /*58d0*/  MUFU.EX2 R34, R31 ;  /* 0x0000001f00227308 */ /* 0x000ea20000000800 */
[----:B---3--:R-:W-:Y:S01]  /*58e0*/  @!P6 FMUL R27, R27, R27 ;  /* 0x0000001b1b1be220 */ /* 0x008fe20000400000 */
[----:B------:R-:W-:Y:S01]  /*58f0*/  FSETP.GEU.AND P6, PT, R39, -126, PT ;  /* 0xc2fc00002700780b */ /* 0x000fe20003fce000 */
[----:B------:R-:W-:-:S04]  /*5900*/  @!P4 FMUL R35, R35, 0.5 ;  /* 0x3f0000002323c820 */ /* 0x000fc80000400000 */
[----:B------:R-:W-:Y:S01]  /*5910*/  @!P5 FMUL R26, R26, 0.5 ;  /* 0x3f0000001a1ad820 */ /* 0x000fe20000400000 */
[----:B------:R-:W3:Y:S01]  /*5920*/  MUFU.EX2 R38, R35 ;  /* 0x0000002300267308 */ /* 0x000ee20000000800 */
[----:B-1----:R-:W-:Y:S01]  /*5930*/  @!P3 FMUL R29, R29, R29 ;  /* 0x0000001d1d1db220 */ /* 0x002fe20000400000 */
[----:B------:R-:W-:-:S05]  /*5940*/  FSETP.GEU.AND P3, PT, R43, -126, PT ;  /* 0xc2fc00002b00780b */ /* 0x000fca0003f6e000 */
[----:B------:R-:W-:Y:S01]  /*5950*/  @!P6 FMUL R39, R39, 0.5 ;  /* 0x3f0000002727e820 */ /* 0x000fe20000400000 */
[----:B------:R1:W4:Y:S01]  /*5960*/  MUFU.EX2 R31, R26 ;  /* 0x0000001a001f7308 */ /* 0x0003220000000800 */
[----:B--2---:R-:W-:Y:S01]  /*5970*/  @!P2 FMUL R34, R34, R34 ;  /* 0x000000222222a220 */ /* 0x004fe20000400000 */
[----:B------:R-:W-:-:S05]  /*5980*/  FSETP.GEU.AND P2, PT, R68, -126, PT ;  /* 0xc2fc00004400780b */ /* 0x000fca0003f4e000 */
[----:B------:R-:W-:Y:S01]  /*5990*/  @!P3 FMUL R43, R43, 0.5 ;  /* 0x3f0000002b2bb820 */ /* 0x000fe20000400000 */
[----:B------:R-:W2:Y:S01]  /*59a0*/  MUFU.EX2 R42, R39 ;  /* 0x00000027002a7308 */ /* 0x000ea20000000800 */
[----:B-1----:R-:W-:Y:S01]  /*59b0*/  FFMA R26, R50, UR56, -R80 ;  /* 0x00000038321a7c23 */ /* 0x002fe20008000850 */
[----:B---3--:R-:W-:Y:S01]  /*59c0*/  @!P4 FMUL R38, R38, R38 ;  /* 0x000000262626c220 */ /* 0x008fe20000400000 */
[----:B------:R-:W-:-:S04]  /*59d0*/  FSETP.GEU.AND P4, PT, R72, -126, PT ;  /* 0xc2fc00004800780b */ /* 0x000fc80003f8e000 */
[----:B------:R-:W-:Y:S01]  /*59e0*/  @!P2 FMUL R68, R68, 0.5 ;  /* 0x3f0000004444a820 */ /* 0x000fe20000400000 */
[----:B------:R-:W1:Y:S01]  /*59f0*/  MUFU.EX2 R46, R43 ;  /* 0x0000002b002e7308 */ /* 0x000e620000000800 */
[----:B----4-:R-:W-:Y:S01]  /*5a00*/  @!P5 FMUL R31, R31, R31 ;  /* 0x0000001f1f1fd220 */ /* 0x010fe20000400000 */
[----:B------:R-:W-:-:S06]  /*5a10*/  FSETP.GEU.AND P5, PT, R47, -126, PT ;  /* 0xc2fc00002f00780b */ /* 0x000fcc0003fae000 */
[----:B------:R3:W4:Y:S01]  /*5a20*/  MUFU.EX2 R35, R68 ;  /* 0x0000004400237308 */ /* 0x0007220000000800 */
[----:B--2---:R-:W-:Y:S01]  /*5a30*/  @!P6 FMUL R42, R42, R42 ;  /* 0x0000002a2a2ae220 */ /* 0x004fe20000400000 */
[----:B------:R-:W-:Y:S01]  /*5a40*/  FSETP.GEU.AND P6, PT, R26, -126, PT ;  /* 0xc2fc00001a00780b */ /* 0x000fe20003fce000 */
[----:B------:R-:W-:-:S04]  /*5a50*/  @!P4 FMUL R72, R72, 0.5 ;  /* 0x3f0000004848c820 */ /* 0x000fc80000400000 */
[----:B------:R-:W-:Y:S01]  /*5a60*/  @!P5 FMUL R47, R47, 0.5 ;  /* 0x3f0000002f2fd820 */ /* 0x000fe20000400000 */
[----:B------:R2:W5:Y:S01]  /*5a70*/  MUFU.EX2 R39, R72 ;  /* 0x0000004800277308 */ /* 0x0005620000000800 */
[----:B---3--:R-:W-:Y:S01]  /*5a80*/  FFMA R68, R54, UR56, -R80 ;  /* 0x0000003836447c23 */ /* 0x008fe20008000850 */
[----:B-1----:R-:W-:-:S04]  /*5a90*/  @!P3 FMUL R46, R46, R46 ;  /* 0x0000002e2e2eb220 */ /* 0x002fc80000400000 */
[----:B------:R-:W-:Y:S01]  /*5aa0*/  FSETP.GEU.AND P3, PT, R68, -126, PT ;  /* 0xc2fc00004400780b */ /* 0x000fe20003f6e000 */
[----:B------:R-:W-:Y:S01]  /*5ab0*/  @!P6 FMUL R26, R26, 0.5 ;  /* 0x3f0000001a1ae820 */ /* 0x000fe20000400000 */
[----:B------:R-:W1:Y:S01]  /*5ac0*/  MUFU.EX2 R50, R47 ;  /* 0x0000002f00327308 */ /* 0x000e620000000800 */
[----:B--2---:R-:W-:Y:S01]  /*5ad0*/  FFMA R72, R58, UR56, -R80 ;  /* 0x000000383a487c23 */ /* 0x004fe20008000850 */
[----:B----4-:R-:W-:Y:S01]  /*5ae0*/  @!P2 FMUL R35, R35, R35 ;  /* 0x000000232323a220 */ /* 0x010fe20000400000 */
[----:B------:R-:W-:-:S05]  /*5af0*/  FSETP.GEU.AND P2, PT, R51, -126, PT ;  /* 0xc2fc00003300780b */ /* 0x000fca0003f4e000 */
[----:B------:R2:W3:Y:S01]  /*5b00*/  MUFU.EX2 R43, R26 ;  /* 0x0000001a002b7308 */ /* 0x0004e20000000800 */
[----:B-----5:R-:W-:Y:S01]  /*5b10*/  @!P4 FMUL R39, R39, R39 ;  /* 0x000000272727c220 */ /* 0x020fe20000400000 */
[----:B------:R-:W-:Y:S01]  /*5b20*/  FSETP.GEU.AND P4, PT, R55, -126, PT ;  /* 0xc2fc00003700780b */ /* 0x000fe20003f8e000 */
[----:B------:R-:W-:-:S05]  /*5b30*/  @!P3 FMUL R68, R68, 0.5 ;  /* 0x3f0000004444b820 */ /* 0x000fca0000400000 */
[----:B------:R4:W5:Y:S01]  /*5b40*/  MUFU.EX2 R47, R68 ;  /* 0x00000044002f7308 */ /* 0x0009620000000800 */
[----:B-1----:R-:W-:Y:S01]  /*5b50*/  @!P5 FMUL R50, R50, R50 ;  /* 0x000000323232d220 */ /* 0x002fe20000400000 */
[----:B------:R-:W-:Y:S01]  /*5b60*/  FSETP.GEU.AND P5, PT, R72, -126, PT ;  /* 0xc2fc00004800780b */ /* 0x000fe20003fae000 */
[----:B------:R-:W-:Y:S01]  /*5b70*/  @!P2 FMUL R51, R51, 0.5 ;  /* 0x3f0000003333a820 */ /* 0x000fe20000400000 */
[----:B--2---:R-:W-:-:S03]  /*5b80*/  FFMA R26, R62, UR56, -R80 ;  /* 0x000000383e1a7c23 */ /* 0x004fc60008000850 */
        /* <DEDUP_REMOVED lines=17> */
[--C-:B---3--:R-:W-:Y:S01]  /*5ca0*/  FFMA R72, R74, UR56, -R80.reuse ;  /* 0x000000384a487c23 */ /* 0x108fe20008000850 */
[----:B------:R-:W-:Y:S01]  /*5cb0*/  FFMA R74, R78, UR56, -R80 ;  /* 0x000000384e4a7c23 */ /* 0x000fe20008000850 */
[----:B------:R-:W-:Y:S01]  /*5cc0*/  FADD R80, R36, R73 ;  /* 0x0000004924507221 */ /* 0x000fe20000000000 */
[----:B------:R-:W-:Y:S01]  /*5cd0*/  FADD R78, R33, R52 ;  /* 0x00000034214e7221 */ /* 0x000fe20000000000 */
[----:B------:R-:W-:Y:S01]  /*5ce0*/  @!P2 FMUL R26, R26, 0.5 ;  /* 0x3f0000001a1aa820 */ /* 0x000fe20000400000 */
[----:B------:R-:W2:Y:S01]  /*5cf0*/  MUFU.EX2 R55, R63 ;  /* 0x0000003f00377308 */ /* 0x000ea20000000800 */
[----:B----4-:R-:W-:Y:S01]  /*5d00*/  @!P5 FMUL R62, R62, R62 ;  /* 0x0000003e3e3ed220 */ /* 0x010fe20000400000 */
[----:B------:R-:W-:Y:S01]  /*5d10*/  FSETP.GEU.AND P5, PT, R67, -126, PT ;  /* 0xc2fc00004300780b */ /* 0x000fe20003fae000 */
[----:B------:R-:W-:Y:S01]  /*5d20*/  FADD R80, R11, R80 ;  /* 0x000000500b507221 */ /* 0x000fe20000000000 */
[----:B------:R-:W-:Y:S01]  /*5d30*/  FADD R11, R10, R61 ;  /* 0x0000003d0a0b7221 */ /* 0x000fe20000000000 */
[----:B------:R-:W-:-:S02]  /*5d40*/  F2FP.BF16.F32.PACK_AB R36, R41, R36 ;  /* 0x000000242924723e */ /* 0x000fc400000010ff */
        /* <DEDUP_REMOVED lines=8> */
[----:B---3--:R-:W-:Y:S01]  /*5dd0*/  FADD R26, R32, R65 ;  /* 0x00000041201a7221 */ /* 0x008fe20000000000 */
[----:B------:R-:W-:Y:S02]  /*5de0*/  F2FP.BF16.F32.PACK_AB R32, R33, R32 ;  /* 0x000000202120723e */ /* 0x000fe400000010ff */
[----:B------:R-:W-:Y:S01]  /*5df0*/  F2FP.BF16.F32.PACK_AB R33, R46, R35 ;  /* 0x000000232e21723e */ /* 0x000fe200000010ff */
[----:B------:R-:W-:Y:S01]  /*5e00*/  @!P6 FMUL R70, R70, 0.5 ;  /* 0x3f0000004646e820 */ /* 0x000fe20000400000 */
[----:B------:R-:W2:Y:S01]  /*5e10*/  MUFU.EX2 R59, R67 ;  /* 0x00000043003b7308 */ /* 0x000ea20000000800 */
[----:B----4-:R-:W-:Y:S01]  /*5e20*/  @!P2 FMUL R66, R66, R66 ;  /* 0x000000424242a220 */ /* 0x010fe20000400000 */
[----:B------:R-:W-:-:S05]  /*5e30*/  FSETP.GEU.AND P2, PT, R71, -126, PT ;  /* 0xc2fc00004700780b */ /* 0x000fca0003f4e000 */
[----:B------:R-:W-:Y:S01]  /*5e40*/  @!P3 FMUL R72, R72, 0.5 ;  /* 0x3f0000004848b820 */ /* 0x000fe20000400000 */
[----:B------:R-:W3:Y:S01]  /*5e50*/  MUFU.EX2 R70, R70 ;  /* 0x0000004600467308 */ /* 0x000ee20000000800 */
[----:B-1----:R-:W-:Y:S01]  /*5e60*/  @!P4 FMUL R68, R68, R68 ;  /* 0x000000444444c220 */ /* 0x002fe20000400000 */
[----:B------:R-:W-:-:S03]  /*5e70*/  FSETP.GEU.AND P4, PT, R75, -126, PT ;  /* 0xc2fc00004b00780b */ /* 0x000fc60003f8e000 */
[----:B------:R-:W-:Y:S01]  /*5e80*/  FADD R153, R29, R68 ;  /* 0x000000441d997221 */ /* 0x000fe20000000000 */
[----:B------:R-:W-:Y:S01]  /*5e90*/  F2FP.BF16.F32.PACK_AB R29, R38, R29 ;  /* 0x0000001d261d723e */ /* 0x000fe200000010ff */
[----:B------:R-:W-:Y:S01]  /*5ea0*/  @!P2 FMUL R71, R71, 0.5 ;  /* 0x3f0000004747a820 */ /* 0x000fe20000400000 */
[----:B------:R-:W1:Y:S01]  /*5eb0*/  MUFU.EX2 R72, R72 ;  /* 0x0000004800487308 */ /* 0x000e620000000800 */
[----:B--2---:R-:W-:Y:S01]  /*5ec0*/  @!P5 FMUL R59, R59, R59 ;  /* 0x0000003b3b3bd220 */ /* 0x004fe20000400000 */
[----:B------:R-:W-:-:S05]  /*5ed0*/  FSETP.GEU.AND P5, PT, R74, -126, PT ;  /* 0xc2fc00004a00780b */ /* 0x000fca0003fae000 */
[----:B------:R-:W-:Y:S01]  /*5ee0*/  @!P4 FMUL R75, R75, 0.5 ;  /* 0x3f0000004b4bc820 */ /* 0x000fe20000400000 */
[----:B------:R2:W4:Y:S01]  /*5ef0*/  MUFU.EX2 R63, R71 ;  /* 0x00000047003f7308 */ /* 0x0005220000000800 */
[----:B---3--:R-:W-:Y:S01]  /*5f00*/  @!P6 FMUL R70, R70, R70 ;  /* 0x000000464646e220 */ /* 0x008fe20000400000 */
[----:B------:R-:W-:-:S05]  /*5f10*/  FSETP.GEU.AND P6, PT, R84, -126, PT ;  /* 0xc2fc00005400780b */ /* 0x000fca0003fce000 */
[----:B------:R-:W-:Y:S01]  /*5f20*/  @!P5 FMUL R74, R74, 0.5 ;  /* 0x3f0000004a4ad820 */ /* 0x000fe20000400000 */
[----:B------:R3:W5:Y:S01]  /*5f30*/  MUFU.EX2 R67, R75 ;  /* 0x0000004b00437308 */ /* 0x0007620000000800 */
[----:B-1----:R-:W-:Y:S01]  /*5f40*/  @!P3 FMUL R72, R72, R72 ;  /* 0x000000484848b220 */ /* 0x002fe20000400000 */
[----:B------:R-:W-:Y:S01]  /*5f50*/  FSETP.GEU.AND P3, PT, R83, -126, PT ;  /* 0xc2fc00005300780b */ /* 0x000fe20003f6e000 */
[----:B--2---:R-:W-:Y:S01]  /*5f60*/  FADD R71, R41, R60 ;  /* 0x0000003c29477221 */ /* 0x004fe20000000000 */
[----:B------:R-:W-:Y:S01]  /*5f70*/  F2FP.BF16.F32.PACK_AB R41, R51, R62 ;  /* 0x0000003e3329723e */ /* 0x000fe200000010ff */
[----:B------:R-:W-:Y:S01]  /*5f80*/  FADD R154, R35, R72 ;  /* 0x00000048239a7221 */ /* 0x000fe20000000000 */
[----:B------:R-:W-:Y:S01]  /*5f90*/  F2FP.BF16.F32.PACK_AB R35, R50, R39 ;  /* 0x000000273223723e */ /* 0x000fe200000010ff */
[----:B------:R-:W-:Y:S01]  /*5fa0*/  @!P6 FMUL R84, R84, 0.5 ;  /* 0x3f0000005454e820 */ /* 0x000fe20000400000 */
[----:B------:R-:W1:Y:S01]  /*5fb0*/  MUFU.EX2 R74, R74 ;  /* 0x0000004a004a7308 */ /* 0x000e620000000800 */
[----:B---3--:R-:W-:Y:S01]  /*5fc0*/  FADD R75, R9, R26 ;  /* 0x0000001a094b7221 */ /* 0x008fe20000000000 */
[----:B------:R-:W-:Y:S01]  /*5fd0*/  FADD R9, R13, R40 ;  /* 0x000000280d097221 */ /* 0x000fe20000000000 */
[----:B------:R-:W-:Y:S01]  /*5fe0*/  FADD R26, R21, R44 ;  /* 0x0000002c151a7221 */ /* 0x000fe20000000000 */
[----:B----4-:R-:W-:Y:S01]  /*5ff0*/  @!P2 FMUL R63, R63, R63 ;  /* 0x0000003f3f3fa220 */ /* 0x010fe20000400000 */
[----:B------:R-:W-:Y:S01]  /*6000*/  FSETP.GEU.AND P2, PT, R85, -126, PT ;  /* 0xc2fc00005500780b */ /* 0x000fe20003f4e000 */
[----:B------:R-:W-:Y:S01]  /*6010*/  FADD R79, R9, R78 ;  /* 0x0000004e094f7221 */ /* 0x000fe20000000000 */
[----:B------:R-:W-:Y:S01]  /*6020*/  @!P3 FMUL R83, R83, 0.5 ;  /* 0x3f0000005353b820 */ /* 0x000fe20000400000 */
[----:B------:R2:W3:Y:S01]  /*6030*/  MUFU.EX2 R76, R84 ;  /* 0x00000054004c7308 */ /* 0x0004e20000000800 */
[----:B-----5:R-:W-:Y:S01]  /*6040*/  @!P4 FMUL R67, R67, R67 ;  /* 0x000000434343c220 */ /* 0x020fe20000400000 */
[----:B------:R-:W-:Y:S01]  /*6050*/  FSETP.GEU.AND P4, PT, R81, -126, PT ;  /* 0xc2fc00005100780b */ /* 0x000fe20003f8e000 */
[----:B------:R-:W-:Y:S01]  /*6060*/  FADD R82, R26, R71 ;  /* 0x000000471a527221 */ /* 0x000fe20000000000 */
[----:B------:R-:W-:Y:S01]  /*6070*/  FADD R9, R8, R53 ;  /* 0x0000003508097221 */ /* 0x000fe20000000000 */
[----:B------:R-:W-:Y:S01]  /*6080*/  FADD R26, R12, R69 ;  /* 0x000000450c1a7221 */ /* 0x000fe20000000000 */
[----:B------:R-:W-:Y:S01]  /*6090*/  FADD R78, R14, R77 ;  /* 0x0000004d0e4e7221 */ /* 0x000fe20000000000 */
[----:B------:R-:W-:Y:S01]  /*60a0*/  FADD R155, R46, R67 ;  /* 0x000000432e9b7221 */ /* 0x000fe20000000000 */
[----:B------:R-:W4:Y:S01]  /*60b0*/  MUFU.EX2 R83, R83 ;  /* 0x0000005300537308 */ /* 0x000f220000000800 */
[----:B-1----:R-:W-:Y:S01]  /*60c0*/  @!P5 FMUL R74, R74, R74 ;  /* 0x0000004a4a4ad220 */ /* 0x002fe20000400000 */
[----:B------:R-:W-:Y:S01]  /*60d0*/  FSETP.GEU.AND P5, PT, R86, -126, PT ;  /* 0xc2fc00005600780b */ /* 0x000fe20003fae000 */
[----:B------:R-:W-:Y:S01]  /*60e0*/  FADD R71, R9, R26 ;  /* 0x0000001a09477221 */ /* 0x000fe20000000000 */
[----:B--2---:R-:W-:Y:S01]  /*60f0*/  FADD R84, R11, R78 ;  /* 0x0000004e0b547221 */ /* 0x004fe20000000000 */
[----:B------:R-:W-:Y:S01]  /*6100*/  FADD R9, R15, R20 ;  /* 0x000000140f097221 */ /* 0x000fe20000000000 */
[----:B------:R-:W-:Y:S01]  /*6110*/  FADD R26, R37, R56 ;  /* 0x00000038251a7221 */ /* 0x000fe20000000000 */
[----:B------:R-:W-:Y:S01]  /*6120*/  @!P4 FMUL R81, R81, 0.5 ;  /* 0x3f0000005151c820 */ /* 0x000fe20000400000 */
[----:B------:R-:W-:Y:S01]  /*6130*/  FADD R11, R23, R48 ;  /* 0x00000030170b7221 */ /* 0x000fe20000000000 */
[----:B---3--:R-:W-:Y:S01]  /*6140*/  @!P6 FMUL R76, R76, R76 ;  /* 0x0000004c4c4ce220 */ /* 0x008fe20000400000 */
[----:B------:R-:W-:Y:S01]  /*6150*/  FSETP.GEU.AND P6, PT, R87, -126, PT ;  /* 0xc2fc00005700780b */ /* 0x000fe20003fce000 */
[----:B------:R-:W-:Y:S01]  /*6160*/  FADD R78, R45, R64 ;  /* 0x000000402d4e7221 */ /* 0x000fe20000000000 */
[----:B------:R-:W-:Y:S01]  /*6170*/  FADD R9, R9, R26 ;  /* 0x0000001a09097221 */ /* 0x000fe20000000000 */
[----:B------:R-:W1:Y:S01]  /*6180*/  MUFU.EX2 R81, R81 ;  /* 0x0000005100517308 */ /* 0x000e620000000800 */
[----:B------:R-:W-:Y:S01]  /*6190*/  FADD R156, R43, R76 ;  /* 0x0000004c2b9c7221 */ /* 0x000fe20000000000 */
[----:B------:R-:W-:Y:S01]  /*61a0*/  @!P5 FMUL R86, R86, 0.5 ;  /* 0x3f0000005656d820 */ /* 0x000fe20000400000 */
[----:B------:R-:W-:Y:S01]  /*61b0*/  FADD R78, R11, R78 ;  /* 0x0000004e0b4e7221 */ /* 0x000fe20000000000 */
[----:B----4-:R-:W-:Y:S01]  /*61c0*/  @!P3 FMUL R83, R83, R83 ;  /* 0x000000535353b220 */ /* 0x010fe20000400000 */
[----:B------:R-:W-:Y:S01]  /*61d0*/  FSETP.GEU.AND P3, PT, R152, -126, PT ;  /* 0xc2fc00009800780b */ /* 0x000fe20003f6e000 */
[----:B------:R-:W-:Y:S01]  /*61e0*/  FADD R11, R25, R62 ;  /* 0x0000003e190b7221 */ /* 0x000fe20000000000 */
[----:B------:R-:W-:Y:S01]  /*61f0*/  FADD R26, R30, R51 ;  /* 0x000000331e1a7221 */ /* 0x000fe20000000000 */
[----:B------:R-:W2:Y:S01]  /*6200*/  MUFU.EX2 R86, R86 ;  /* 0x0000005600567308 */ /* 0x000ea20000000800 */
[----:B------:R-:W-:Y:S01]  /*6210*/  @!P2 FMUL R85, R85, 0.5 ;  /* 0x3f0000005555a820 */ /* 0x000fe20000400000 */
[----:B------:R-:W-:Y:S01]  /*6220*/  @!P6 FMUL R87, R87, 0.5 ;  /* 0x3f0000005757e820 */ /* 0x000fe20000400000 */
[----:B------:R-:W-:Y:S01]  /*6230*/  FADD R157, R11, R154 ;  /* 0x0000009a0b9d7221 */ /* 0x000fe20000000000 */
[----:B------:R-:W-:Y:S01]  /*6240*/  FADD R160, R153, R156 ;  /* 0x0000009c99a07221 */ /* 0x000fe20000000000 */
[----:B------:R-:W-:Y:S01]  /*6250*/  FADD R158, R26, R155 ;  /* 0x0000009b1a9e7221 */ /* 0x000fe20000000000 */
[----:B------:R-:W-:Y:S01]  /*6260*/  FADD R26, R38, R59 ;  /* 0x0000003b261a7221 */ /* 0x000fe20000000000 */
[----:B------:R-:W-:Y:S01]  /*6270*/  FADD R153, R54, R83 ;  /* 0x0000005336997221 */ /* 0x000fe20000000000 */
[----:B------:R-:W3:Y:S01]  /*6280*/  MUFU.EX2 R87, R87 ;  /* 0x0000005700577308 */ /* 0x000ee20000000800 */
[----:B------:R-:W-:Y:S01]  /*6290*/  FADD R11, R27, R66 ;  /* 0x000000421b0b7221 */ /* 0x000fe20000000000 */
[----:B------:R-:W-:Y:S01]  /*62a0*/  @!P3 FMUL R152, R152, 0.5 ;  /* 0x3f0000009898b820 */ /* 0x000fe20000400000 */
[----:B------:R-:W-:Y:S01]  /*62b0*/  FADD R154, R39, R74 ;  /* 0x0000004a279a7221 */ /* 0x000fe20000000000 */
[----:B-1----:R-:W-:Y:S01]  /*62c0*/  @!P4 FMUL R81, R81, R81 ;  /* 0x000000515151c220 */ /* 0x002fe20000400000 */
[----:B------:R-:W-:Y:S01]  /*62d0*/  FADD R161, R26, R153 ;  /* 0x000000991aa17221 */ /* 0x000fe20000000000 */
[----:B------:R-:W-:Y:S01]  /*62e0*/  FADD R26, R31, R70 ;  /* 0x000000461f1a7221 */ /* 0x000fe20000000000 */
[----:B------:R-:W-:Y:S01]  /*62f0*/  FADD R159, R11, R154 ;  /* 0x0000009a0b9f7221 */ /* 0x000fe20000000000 */
[----:B------:R-:W1:Y:S01]  /*6300*/  MUFU.EX2 R85, R85 ;  /* 0x0000005500557308 */ /* 0x000e620000000800 */
[----:B--2---:R-:W-:Y:S01]  /*6310*/  @!P5 FMUL R86, R86, R86 ;  /* 0x000000565656d220 */ /* 0x004fe20000400000 */
[----:B------:R-:W-:Y:S01]  /*6320*/  FADD R11, R34, R55 ;  /* 0x00000037220b7221 */ /* 0x000fe20000000000 */
[----:B------:R-:W-:Y:S01]  /*6330*/  FADD R154, R50, R81 ;  /* 0x00000051329a7221 */ /* 0x000fe20000000000 */
[----:B------:R-:W-:Y:S01]  /*6340*/  FADD R153, R42, R63 ;  /* 0x0000003f2a997221 */ /* 0x000fe20000000000 */
[----:B------:R-:W-:Y:S01]  /*6350*/  FADD R155, R47, R86 ;  /* 0x000000562f9b7221 */ /* 0x000fe20000000000 */
[----:B------:R-:W-:Y:S01]  /*6360*/  FADD R157, R157, R160 ;  /* 0x000000a09d9d7221 */ /* 0x000fe20000000000 */
[----:B------:R-:W-:Y:S01]  /*6370*/  FADD R11, R11, R154 ;  /* 0x0000009a0b0b7221 */ /* 0x000fe20000000000 */
[----:B------:R-:W2:Y:S01]  /*6380*/  MUFU.EX2 R152, R152 ;  /* 0x0000009800987308 */ /* 0x000ea20000000800 */
[----:B---3--:R-:W-:Y:S01]  /*6390*/  @!P6 FMUL R87, R87, R87 ;  /* 0x000000575757e220 */ /* 0x008fe20000400000 */
[----:B------:R-:W-:Y:S01]  /*63a0*/  FADD R26, R26, R155 ;  /* 0x0000009b1a1a7221 */ /* 0x000fe20000000000 */
        /* <DEDUP_REMOVED lines=12> */
[----:B------:R-:W-:Y:S01]  /*6470*/  SHF.L.U32 R9, R18, 0x1f, RZ ;  /* 0x0000001f12097819 */ /* 0x000fe200000006ff */
[----:B-1----:R-:W-:Y:S01]  /*6480*/  @!P2 FMUL R85, R85, R85 ;  /* 0x000000555555a220 */ /* 0x002fe20000400000 */
[----:B------:R-:W-:Y:S01]  /*6490*/  FADD R11, R158, R11 ;  /* 0x0000000b9e0b7221 */ /* 0x000fe20000000000 */
[----:B------:R-:W-:Y:S01]  /*64a0*/  FADD R75, R75, R78 ;  /* 0x0000004e4b4b7221 */ /* 0x000fe20000000000 */
[----:B--2---:R-:W-:Y:S01]  /*64b0*/  @!P3 FMUL R152, R152, R152 ;  /* 0x000000989898b220 */ /* 0x004fe20000400000 */
[----:B------:R1:W2:Y:S01]  /*64c0*/  SYNCS.PHASECHK.TRANS64.TRYWAIT P2, [UR6+0x34400], R9 ;  /* 0x03440009ff0075a7 */ /* 0x0002a20008040146 */
[----:B------:R-:W-:Y:S01]  /*64d0*/  FADD R26, R26, R11 ;  /* 0x0000000b1a1a7221 */ /* 0x000fe20000000000 */
[----:B------:R-:W-:Y:S01]  /*64e0*/  F2FP.BF16.F32.PACK_AB R27, R34, R27 ;  /* 0x0000001b221b723e */ /* 0x000fe200000010ff */
[----:B------:R-:W-:Y:S01]  /*64f0*/  FFMA R3, R152, R3, R75 ;  /* 0x0000000398037223 */ /* 0x000fe2000000004b */
[----:B------:R-:W-:Y:S01]  /*6500*/  F2FP.BF16.F32.PACK_AB R31, R42, R31 ;  /* 0x0000001f2a1f723e */ /* 0x000fe200000010ff */
[----:B------:R-:W-:Y:S01]  /*6510*/  FFMA R0, R85, R0, R26 ;  /* 0x0000000055007223 */ /* 0x000fe2000000001a */
[----:B------:R-:W-:Y:S01]  /*6520*/  F2FP.BF16.F32.PACK_AB R34, R37, R12 ;  /* 0x0000000c2522723e */ /* 0x000fe200000010ff */
[-C--:B------:R-:W-:Y:S01]  /*6530*/  FMUL R88, R88, R152.reuse ;  /* 0x0000009858587220 */ /* 0x080fe20000400000 */
[----:B------:R-:W-:Y:S01]  /*6540*/  F2FP.BF16.F32.PACK_AB R46, R48, R61 ;  /* 0x0000003d302e723e */ /* 0x000fe200000010ff */
[-C--:B------:R-:W-:Y:S01]  /*6550*/  FMUL R89, R89, R152.reuse ;  /* 0x0000009859597220 */ /* 0x080fe20000400000 */
[----:B------:R-:W-:Y:S01]  /*6560*/  F2FP.BF16.F32.PACK_AB R25, R30, R25 ;  /* 0x000000191e19723e */ /* 0x000fe200000010ff */
[-C--:B------:R-:W-:Y:S01]  /*6570*/  FMUL R92, R92, R152.reuse ;  /* 0x000000985c5c7220 */ /* 0x080fe20000400000 */
[----:B------:R-:W-:Y:S01]  /*6580*/  F2FP.BF16.F32.PACK_AB R37, R54, R43 ;  /* 0x0000002b3625723e */ /* 0x000fe200000010ff */
[----:B------:R-:W-:Y:S01]  /*6590*/  FMUL R93, R93, R152 ;  /* 0x000000985d5d7220 */ /* 0x000fe20000400000 */
[----:B------:R-:W-:Y:S01]  /*65a0*/  F2FP.BF16.F32.PACK_AB R38, R45, R14 ;  /* 0x0000000e2d26723e */ /* 0x000fe200000010ff */
[-C--:B------:R-:W-:Y:S01]  /*65b0*/  FMUL R96, R96, R152.reuse ;  /* 0x0000009860607220 */ /* 0x080fe20000400000 */
        /* <DEDUP_REMOVED lines=30> */
[----:B------:R-:W-:Y:S01]  /*67a0*/  FMUL R149, R149, R152 ;  /* 0x0000009895957220 */ /* 0x000fe20000400000 */
        /* <DEDUP_REMOVED lines=33> */
[----:B------:R-:W-:-:S02]  /*69c0*/  F2FP.BF16.F32.PACK_AB R30, R23, R10 ;  /* 0x0000000a171e723e */ /* 0x000fc400000010ff */
        /* <DEDUP_REMOVED lines=9> */
[----:B------:R-:W-:Y:S01]  /*6a60*/  F2FP.BF16.F32.PACK_AB R54, R64, R77 ;  /* 0x0000004d4036723e */ /* 0x000fe200000010ff */
[----:B-12---:R-:W-:Y:S06]  /*6a70*/  @!P0 BRA `(.L_x_29) ;  /* 0x0000000000048947 */ /* 0x006fec0003800000 */
[----:B------:R-:W-:Y:S01]  /*6a80*/  BPT.TRAP 0x1 ;  /* 0x000000040000795c */ /* 0x000fe20000300000 */
.L_x_29:
[----:B------:R-:W-:Y:S05]  /*6a90*/  @P2 BRA `(.L_x_30) ;  /* 0x0000000000082947 */ /* 0x000fea0003800000 */
[----:B------:R-:W1:Y:S02]  /*6aa0*/  SYNCS.PHASECHK.TRANS64.TRYWAIT P2, [UR6+0x34400], R9 ;  /* 0x03440009ff0075a7 */ /* 0x000e640008040146 */
[----:B-1----:R-:W-:Y:S05]  /*6ab0*/  @!P2 BRA `(.L_x_31) ;  /* 0x0000007000f0a947 */ /* 0x002fea0003800000 */
.L_x_30:
[----:B------:R-:W-:Y:S01]  /*6ac0*/  ULEA UR11, UR10, UR43, 0xb ;  /* 0x0000002b0a0b7291 */ /* 0x000fe2000f8e583f */
[----:B------:R-:W-:Y:S01]  /*6ad0*/  WARPGROUP.ARRIVE ;  /* 0x00000000000079c5 */ /* 0x000fe20000000000 */
[----:B------:R-:W-:Y:S01]  /*6ae0*/  UMOV UR7, 0x40000040 ;  /* 0x4000004000077882 */ /* 0x000fe20000000000 */
[----:B------:R-:W-:-:S04]  /*6af0*/  F2FP.BF16.F32.PACK_AB R55, R87, R86 ;  /* 0x000000565737723e */ /* 0x000fc800000010ff */
[----:B------:R-:W-:Y:S02]  /*6b00*/  UMOV UR6, UR11 ;  /* 0x0000000b00067c82 */ /* 0x000fe40008000000 */
        /* <DEDUP_REMOVED lines=39> */
.L_x_32:
[----:B------:R-:W-:-:S04]  /*6d80*/  ULEA UR6, UR51, UR45, 0x3 ;  /* 0x0000002d33067291 */ /* 0x000fc8000f8e183f */
[----:B------:R-:W-:-:S04]  /*6d90*/  UIADD3 UR6, UR6, 0x34428, URZ ;  /* 0x0003442806067890 */ /* 0x000fc8000fffe03f */
[----:B------:R-:W-:-:S09]  /*6da0*/  UPRMT UR6, URZ, 0x654, UR6 ;  /* 0x000006543f067896 */ /* 0x000fd20008000006 */
[----:B------:R-:W-:Y:S01]  /*6db0*/  SYNCS.ARRIVE.TRANS64.RED.A1T0 RZ, [UR6], RZ ;  /* 0x000000ffffff79a7 */ /* 0x000fe20008100406 */
[----:B------:R-:W-:Y:S05]  /*6dc0*/  @P1 BRA `(.L_x_33) ;  /* 0x0000000000041947 */ /* 0x000fea0003800000 */
[----:B------:R-:W-:Y:S01]  /*6dd0*/  BPT.TRAP 0x1 ;  /* 0x000000040000795c */ /* 0x000fe20000300000 */
.L_x_33:
[----:B------:R-:W-:-:S04]  /*6de0*/  UIADD3 UR51, UR51, 0x1, URZ ;  /* 0x0000000133337890 */ /* 0x000fc8000fffe03f */
[----:B------:R-:W-:-:S04]  /*6df0*/  UISETP.NE.AND UP0, UPT, UR51, 0x5, UPT ;  /* 0x000000053300788c */ /* 0x000fc8000bf05270 */
[----:B------:R-:W-:Y:S01]  /*6e00*/  USEL UR51, UR51, URZ, UP0 ;  /* 0x0000003f33337287 */ /* 0x000fe20008000000 */
[----:B------:R-:W-:Y:S11]  /*6e10*/  @!P0 BRA `(.L_x_34) ;  /* 0x0000000000048947 */ /* 0x000ff60003800000 */
[----:B------:R-:W-:Y:S01]  /*6e20*/  BPT.TRAP 0x1 ;  /* 0x000000040000795c */ /* 0x000fe20000300000 */
.L_x_34:
[----:B------:R-:W-:-:S04]  /*6e30*/  ULEA UR6, UR51, UR45, 0x3 ;  /* 0x0000002d33067291 */ /* 0x000fc8000f8e183f */
[----:B------:R-:W-:-:S04]  /*6e40*/  UIADD3 UR6, UR6, 0x34428, URZ ;  /* 0x0003442806067890 */ /* 0x000fc8000fffe03f */
[----:B------:R-:W-:-:S09]  /*6e50*/  UPRMT UR6, URZ, 0x654, UR6 ;  /* 0x000006543f067896 */ /* 0x000fd20008000006 */
[----:B------:R-:W-:Y:S01]  /*6e60*/  SYNCS.ARRIVE.TRANS64.RED.A1T0 RZ, [UR6], RZ ;  /* 0x000000ffffff79a7 */ /* 0x000fe20008100406 */
[----:B------:R-:W-:Y:S05]  /*6e70*/  @P1 BRA `(.L_x_35) ;  /* 0x0000000000041947 */ /* 0x000fea0003800000 */
[----:B------:R-:W-:Y:S01]  /*6e80*/  BPT.TRAP 0x1 ;  /* 0x000000040000795c */ /* 0x000fe20000300000 */
.L_x_35:
[----:B------:R-:W-:Y:S01]  /*6e90*/  UIADD3 UR10, UR10, 0x1, URZ ;  /* 0x000000010a0a7890 */ /* 0x000fe2000fffe03f */
[C---:B------:R-:W-:Y:S01]  /*6ea0*/  ISETP.GT.AND P2, PT, R7.reuse, 0x2, PT ;  /* 0x000000020700780c */ /* 0x040fe20003f44270 */
[----:B------:R-:W-:Y:S01]  /*6eb0*/  UIADD3 UR51, UR51, 0x1, URZ ;  /* 0x0000000133337890 */ /* 0x000fe2000fffe03f */
[----:B------:R-:W-:Y:S01]  /*6ec0*/  VIADD R7, R7, 0xffffffff ;  /* 0xffffffff07077836 */ /* 0x000fe20000000000 */
[----:B------:R-:W-:Y:S01]  /*6ed0*/  UISETP.NE.AND UP1, UPT, UR10, 0x5, UPT ;  /* 0x000000050a00788c */ /* 0x000fe2000bf25270 */
[----:B------:R-:W-:Y:S01]  /*6ee0*/  IADD3 R4, R4, 0x80, RZ ;  /* 0x0000008004047810 */ /* 0x000fe20007ffe0ff */
[----:B------:R-:W-:Y:S01]  /*6ef0*/  UISETP.NE.AND UP0, UPT, UR51, 0x5, UPT ;  /* 0x000000053300788c */ /* 0x000fe2000bf05270 */
[----:B-1----:R-:W-:Y:S01]  /*6f00*/  MOV R9, R5 ;  /* 0x0000000500097202 */ /* 0x002fe20000000f00 */
[----:B------:R-:W-:Y:S01]  /*6f10*/  USEL UR6, URZ, 0x1, UP1 ;  /* 0x000000013f067887 */ /* 0x000fe20008800000 */
[----:B------:R-:W-:Y:S01]  /*6f20*/  IMAD.MOV.U32 R11, RZ, RZ, R6 ;  /* 0x000000ffff0b7224 */ /* 0x000fe200078e0006 */
[----:B------:R-:W-:-:S02]  /*6f30*/  USEL UR51, UR51, URZ, UP0 ;  /* 0x0000003f33337287 */ /* 0x000fc40008000000 */
[----:B------:R-:W-:Y:S02]  /*6f40*/  USEL UR37, UR10, URZ, UP1 ;  /* 0x0000003f0a257287 */ /* 0x000fe40008800000 */
[----:B------:R-:W-:Y:S01]  /*6f50*/  LOP3.LUT R18, R18, UR6, RZ, 0x3c, !PT ;  /* 0x0000000612127c12 */ /* 0x000fe2000f8e3cff */
[----:B------:R-:W-:Y:S09]  /*6f60*/  @P2 BRA `(.L_x_36) ;  /* 0xffffffd000fc2947 */ /* 0x000ff2000383ffff */
.L_x_25:
[----:B------:R-:W-:-:S13]  /*6f70*/  ISETP.GE.AND P2, PT, R7, 0x1, PT ;  /* 0x000000010700780c */ /* 0x000fda0003f46270 */
[----:B------:R-:W-:Y:S05]  /*6f80*/  @!P2 BRA `(.L_x_37) ;  /* 0x000000340040a947 */ /* 0x000fea0003800000 */
[----:B------:R-:W-:Y:S01]  /*6f90*/  MOV R9, R5 ;  /* 0x0000000500097202 */ /* 0x000fe20000000f00 */
[----:B------:R-:W-:Y:S01]  /*6fa0*/  ULDC UR57, c[0x0][0x28c] ;  /* 0x0000a30000397ab9 */ /* 0x000fe20000000800 */
[----:B------:R-:W-:Y:S01]  /*6fb0*/  MOV R8, R6 ;  /* 0x0000000600087202 */ /* 0x000fe20000000f00 */
[----:B------:R-:W-:-:S06]  /*6fc0*/  ULDC UR56, c[0x0][0x604] ;  /* 0x0001810000387ab9 */ /* 0x000fcc0000000800 */
.L_x_48:
[----:B------:R-:W-:Y:S05]  /*6fd0*/  @!P0 BRA `(.L_x_38) ;  /* 0x0000000000048947 */ /* 0x000fea0003800000 */
[----:B------:R-:W-:Y:S01]  /*6fe0*/  BPT.TRAP 0x1 ;  /* 0x000000040000795c */ /* 0x000fe20000300000 */
.L_x_38:
[----:B------:R-:W-:Y:S01]  /*6ff0*/  ULEA UR6, UR37, UR45, 0x3 ;  /* 0x0000002d25067291 */ /* 0x000fe2000f8e183f */
[----:B------:R-:W-:-:S08]  /*7000*/  SHF.L.U32 R5, R18, 0x1f, RZ ;  /* 0x0000001f12057819 */ /* 0x000fd000000006ff */
[----:B------:R-:W1:Y:S02]  /*7010*/  SYNCS.PHASECHK.TRANS64.TRYWAIT P2, [UR6+0x34400], R5 ;  /* 0x03440005ff0075a7 */ /* 0x000e640008040146 */
[----:B-1----:R-:W-:Y:S05]  /*7020*/  @!P2 BRA `(.L_x_39) ;  /* 0x0000006c00aca947 */ /* 0x002fea0003800000 */
.L_x_130:
        /* <DEDUP_REMOVED lines=47> */
.L_x_40:
[C---:B-1----:R-:W-:Y:S01]  /*7320*/  VIADD R5, R4.reuse, 0x1 ;  /* 0x0000000104057836 */ /* 0x042fe20000000000 */
[C---:B------:R-:W-:Y:S01]  /*7330*/  IADD3 R6, R4.reuse, 0x8, RZ ;  /* 0x0000000804067810 */ /* 0x040fe20007ffe0ff */
[C---:B------:R-:W-:Y:S01]  /*7340*/  VIADD R153, R4.reuse, 0x79 ;  /* 0x0000007904997836 */ /* 0x040fe20000000000 */
[C---:B------:R-:W-:Y:S01]  /*7350*/  ISETP.GE.AND P4, PT, R4.reuse, UR57, PT ;  /* 0x0000003904007c0c */ /* 0x040fe2000bf86270 */
[----:B------:R-:W-:Y:S01]  /*7360*/  ULEA UR6, UR10, UR45, 0x3 ;  /* 0x0000002d0a067291 */ /* 0x000fe2000f8e183f */
[----:B------:R-:W-:Y:S01]  /*7370*/  ISETP.GE.AND P3, PT, R5, UR57, PT ;  /* 0x0000003905007c0c */ /* 0x000fe2000bf66270 */
[----:B------:R-:W-:Y:S01]  /*7380*/  VIADD R5, R4, 0x10 ;  /* 0x0000001004057836 */ /* 0x000fe20000000000 */
[----:B------:R-:W-:Y:S02]  /*7390*/  ISETP.GE.AND P2, PT, R6, UR57, PT ;  /* 0x0000003906007c0c */ /* 0x000fe4000bf46270 */
[----:B------:R-:W-:Y:S02]  /*73a0*/  IADD3 R6, R4, 0x11, RZ ;  /* 0x0000001104067810 */ /* 0x000fe40007ffe0ff */
[----:B------:R-:W-:-:S02]  /*73b0*/  ISETP.GE.AND P6, PT, R5, UR57, PT ;  /* 0x0000003905007c0c */ /* 0x000fc4000bfc6270 */
[----:B------:R-:W-:Y:S02]  /*73c0*/  FSEL R24, R24, -INF , !P4 ;  /* 0xff80000018187808 */ /* 0x000fe40006000000 */
[----:B------:R-:W-:Y:S02]  /*73d0*/  FSEL R5, R26, -INF , !P4 ;  /* 0xff8000001a057808 */ /* 0x000fe40006000000 */
[----:B------:R-:W-:Y:S02]  /*73e0*/  ISETP.GE.AND P4, PT, R6, UR57, PT ;  /* 0x0000003906007c0c */ /* 0x000fe4000bf86270 */
[C---:B------:R-:W-:Y:S02]  /*73f0*/  IADD3 R10, R4.reuse, 0x9, RZ ;  /* 0x00000009040a7810 */ /* 0x040fe40007ffe0ff */
[----:B------:R-:W-:Y:S02]  /*7400*/  IADD3 R6, R4, 0x18, RZ ;  /* 0x0000001804067810 */ /* 0x000fe40007ffe0ff */
[----:B------:R-:W-:-:S02]  /*7410*/  FSEL R25, R25, -INF , !P3 ;  /* 0xff80000019197808 */ /* 0x000fc40005800000 */
[----:B------:R-:W-:Y:S02]  /*7420*/  FSEL R27, R27, -INF , !P3 ;  /* 0xff8000001b1b7808 */ /* 0x000fe40005800000 */
[----:B------:R-:W-:Y:S01]  /*7430*/  ISETP.GE.AND P5, PT, R10, UR57, PT ;  /* 0x000000390a007c0c */ /* 0x000fe2000bfa6270 */
[----:B------:R-:W-:Y:S01]  /*7440*/  VIADD R10, R4, 0x19 ;  /* 0x00000019040a7836 */ /* 0x000fe20000000000 */
[----:B------:R-:W-:Y:S02]  /*7450*/  ISETP.GE.AND P3, PT, R6, UR57, PT ;  /* 0x0000003906007c0c */ /* 0x000fe4000bf66270 */
[----:B------:R-:W-:Y:S02]  /*7460*/  IADD3 R6, R4, 0x20, RZ ;  /* 0x0000002004067810 */ /* 0x000fe40007ffe0ff */
[----:B------:R-:W-:Y:S02]  /*7470*/  FSEL R29, R29, -INF , !P5 ;  /* 0xff8000001d1d7808 */ /* 0x000fe40006800000 */
[----:B------:R-:W-:-:S02]  /*7480*/  FSEL R31, R31, -INF , !P5 ;  /* 0xff8000001f1f7808 */ /* 0x000fc40006800000 */
[----:B------:R-:W-:Y:S02]  /*7490*/  ISETP.GE.AND P5, PT, R6, UR57, PT ;  /* 0x0000003906007c0c */ /* 0x000fe4000bfa6270 */
[----:B------:R-:W-:Y:S02]  /*74a0*/  FMNMX R6, R5, R8, !PT ;  /* 0x0000000805067209 */ /* 0x000fe40007800000 */
[----:B------:R-:W-:Y:S02]  /*74b0*/  FSEL R28, R28, -INF , !P2 ;  /* 0xff8000001c1c7808 */ /* 0x000fe40005000000 */
[----:B------:R-:W-:Y:S02]  /*74c0*/  FSEL R30, R30, -INF , !P2 ;  /* 0xff8000001e1e7808 */ /* 0x000fe40005000000 */
[----:B------:R-:W-:Y:S02]  /*74d0*/  FMNMX R11, R27, R6, !PT ;  /* 0x000000061b0b7209 */ /* 0x000fe40007800000 */
[----:B------:R-:W-:-:S02]  /*74e0*/  ISETP.GE.AND P2, PT, R10, UR57, PT ;  /* 0x000000390a007c0c */ /* 0x000fc4000bf46270 */
[----:B------:R-:W-:Y:S02]  /*74f0*/  IADD3 R10, R4, 0x21, RZ ;  /* 0x00000021040a7810 */ /* 0x000fe40007ffe0ff */
[----:B------:R-:W-:Y:S02]  /*7500*/  FMNMX R6, R30, R11, !PT ;  /* 0x0000000b1e067209 */ /* 0x000fe40007800000 */
[----:B------:R-:W-:Y:S02]  /*7510*/  FSEL R32, R32, -INF , !P6 ;  /* 0xff80000020207808 */ /* 0x000fe40007000000 */
[----:B------:R-:W-:Y:S02]  /*7520*/  FSEL R34, R34, -INF , !P6 ;  /* 0xff80000022227808 */ /* 0x000fe40007000000 */
[----:B------:R-:W-:Y:S01]  /*7530*/  ISETP.GE.AND P6, PT, R10, UR57, PT ;  /* 0x000000390a007c0c */ /* 0x000fe2000bfc6270 */
[----:B------:R-:W-:Y:S01]  /*7540*/  VIADD R10, R4, 0x28 ;  /* 0x00000028040a7836 */ /* 0x000fe20000000000 */
[----:B------:R-:W-:-:S02]  /*7550*/  FMNMX R11, R31, R6, !PT ;  /* 0x000000061f0b7209 */ /* 0x000fc40007800000 */
[----:B------:R-:W-:Y:S02]  /*7560*/  FSEL R33, R33, -INF , !P4 ;  /* 0xff80000021217808 */ /* 0x000fe40006000000 */
[----:B------:R-:W-:Y:S02]  /*7570*/  FSEL R35, R35, -INF , !P4 ;  /* 0xff80000023237808 */ /* 0x000fe40006000000 */
[----:B------:R-:W-:Y:S02]  /*7580*/  ISETP.GE.AND P4, PT, R10, UR57, PT ;  /* 0x000000390a007c0c */ /* 0x000fe4000bf86270 */
[----:B------:R-:W-:Y:S02]  /*7590*/  FMNMX R6, R34, R11, !PT ;  /* 0x0000000b22067209 */ /* 0x000fe40007800000 */
[----:B------:R-:W-:Y:S02]  /*75a0*/  IADD3 R10, R4, 0x29, RZ ;  /* 0x00000029040a7810 */ /* 0x000fe40007ffe0ff */
[----:B------:R-:W-:-:S02]  /*75b0*/  FSEL R36, R36, -INF , !P3 ;  /* 0xff80000024247808 */ /* 0x000fc40005800000 */
[----:B------:R-:W-:Y:S02]  /*75c0*/  FSEL R38, R38, -INF , !P3 ;  /* 0xff80000026267808 */ /* 0x000fe40005800000 */
[----:B------:R-:W-:Y:S02]  /*75d0*/  FMNMX R11, R35, R6, !PT ;  /* 0x00000006230b7209 */ /* 0x000fe40007800000 */
[----:B------:R-:W-:Y:S02]  /*75e0*/  ISETP.GE.AND P3, PT, R10, UR57, PT ;  /* 0x000000390a007c0c */ /* 0x000fe4000bf66270 */
[----:B------:R-:W-:Y:S02]  /*75f0*/  IADD3 R10, R4, 0x30, RZ ;  /* 0x00000030040a7810 */ /* 0x000fe40007ffe0ff */
[----:B------:R-:W-:Y:S02]  /*7600*/  FSEL R39, R39, -INF , !P2 ;  /* 0xff80000027277808 */ /* 0x000fe40005000000 */
[----:B------:R-:W-:-:S02]  /*7610*/  FMNMX R6, R38, R11, !PT ;  /* 0x0000000b26067209 */ /* 0x000fc40007800000 */
[----:B------:R-:W-:Y:S02]  /*7620*/  FSEL R37, R37, -INF , !P2 ;  /* 0xff80000025257808 */ /* 0x000fe40005000000 */
[----:B------:R-:W-:Y:S01]  /*7630*/  ISETP.GE.AND P2, PT, R10, UR57, PT ;  /* 0x000000390a007c0c */ /* 0x000fe2000bf46270 */
[----:B------:R-:W-:Y:S01]  /*7640*/  VIADD R10, R4, 0x31 ;  /* 0x00000031040a7836 */ /* 0x000fe20000000000 */
[----:B------:R-:W-:Y:S02]  /*7650*/  FSEL R42, R42, -INF , !P5 ;  /* 0xff8000002a2a7808 */ /* 0x000fe40006800000 */
[----:B------:R-:W-:Y:S02]  /*7660*/  FMNMX R11, R39, R6, !PT ;  /* 0x00000006270b7209 */ /* 0x000fe40007800000 */
[----:B------:R-:W-:Y:S02]  /*7670*/  FSEL R40, R40, -INF , !P5 ;  /* 0xff80000028287808 */ /* 0x000fe40006800000 */
[----:B------:R-:W-:-:S02]  /*7680*/  ISETP.GE.AND P5, PT, R10, UR57, PT ;  /* 0x000000390a007c0c */ /* 0x000fc4000bfa6270 */
[----:B------:R-:W-:Y:S02]  /*7690*/  FSEL R43, R43, -INF , !P6 ;  /* 0xff8000002b2b7808 */ /* 0x000fe40007000000 */
[----:B------:R-:W-:Y:S02]  /*76a0*/  FMNMX R6, R42, R11, !PT ;  /* 0x0000000b2a067209 */ /* 0x000fe40007800000 */
[----:B------:R-:W-:Y:S02]  /*76b0*/  IADD3 R10, R4, 0x38, RZ ;  /* 0x00000038040a7810 */ /* 0x000fe40007ffe0ff */
[----:B------:R-:W-:Y:S02]  /*76c0*/  FSEL R41, R41, -INF , !P6 ;  /* 0xff80000029297808 */ /* 0x000fe40007000000 */
[----:B------:R-:W-:Y:S02]  /*76d0*/  FSEL R46, R46, -INF , !P4 ;  /* 0xff8000002e2e7808 */ /* 0x000fe40006000000 */
[----:B------:R-:W-:-:S02]  /*76e0*/  FMNMX R11, R43, R6, !PT ;  /* 0x000000062b0b7209 */ /* 0x000fc40007800000 */
[----:B------:R-:W-:Y:S02]  /*76f0*/  ISETP.GE.AND P6, PT, R10, UR57, PT ;  /* 0x000000390a007c0c */ /* 0x000fe4000bfc6270 */
[----:B------:R-:W-:Y:S02]  /*7700*/  IADD3 R10, R4, 0x39, RZ ;  /* 0x00000039040a7810 */ /* 0x000fe40007ffe0ff */
[----:B------:R-:W-:Y:S02]  /*7710*/  FSEL R47, R47, -INF , !P3 ;  /* 0xff8000002f2f7808 */ /* 0x000fe40005800000 */
[----:B------:R-:W-:Y:S02]  /*7720*/  FMNMX R6, R46, R11, !PT ;  /* 0x0000000b2e067209 */ /* 0x000fe40007800000 */
[----:B------:R-:W-:Y:S02]  /*7730*/  FSEL R44, R44, -INF , !P4 ;  /* 0xff8000002c2c7808 */ /* 0x000fe40006000000 */
[----:B------:R-:W-:Y:S01]  /*7740*/  ISETP.GE.AND P4, PT, R10, UR57, PT ;  /* 0x000000390a007c0c */ /* 0x000fe2000bf86270 */
[----:B------:R-:W-:Y:S01]  /*7750*/  VIADD R10, R4, 0x40 ;  /* 0x00000040040a7836 */ /* 0x000fe20000000000 */
[----:B------:R-:W-:-:S02]  /*7760*/  FSEL R50, R50, -INF , !P2 ;  /* 0xff80000032327808 */ /* 0x000fc40005000000 */
[----:B------:R-:W-:Y:S02]  /*7770*/  FMNMX R11, R47, R6, !PT ;  /* 0x000000062f0b7209 */ /* 0x000fe40007800000 */
[----:B------:R-:W-:Y:S02]  /*7780*/  FSEL R45, R45, -INF , !P3 ;  /* 0xff8000002d2d7808 */ /* 0x000fe40005800000 */
[----:B------:R-:W-:Y:S02]  /*7790*/  ISETP.GE.AND P3, PT, R10, UR57, PT ;  /* 0x000000390a007c0c */ /* 0x000fe4000bf66270 */
[----:B------:R-:W-:Y:S02]  /*77a0*/  FSEL R51, R51, -INF , !P5 ;  /* 0xff80000033337808 */ /* 0x000fe40006800000 */
[----:B------:R-:W-:Y:S02]  /*77b0*/  FMNMX R6, R50, R11, !PT ;  /* 0x0000000b32067209 */ /* 0x000fe40007800000 */
[----:B------:R-:W-:-:S02]  /*77c0*/  IADD3 R10, R4, 0x41, RZ ;  /* 0x00000041040a7810 */ /* 0x000fc40007ffe0ff */
[----:B------:R-:W-:Y:S02]  /*77d0*/  FSEL R48, R48, -INF , !P2 ;  /* 0xff80000030307808 */ /* 0x000fe40005000000 */
[----:B------:R-:W-:Y:S02]  /*77e0*/  FSEL R54, R54, -INF , !P6 ;  /* 0xff80000036367808 */ /* 0x000fe40007000000 */
[----:B------:R-:W-:Y:S02]  /*77f0*/  FMNMX R11, R51, R6, !PT ;  /* 0x00000006330b7209 */ /* 0x000fe40007800000 */
[----:B------:R-:W-:Y:S02]  /*7800*/  ISETP.GE.AND P2, PT, R10, UR57, PT ;  /* 0x000000390a007c0c */ /* 0x000fe4000bf46270 */
[----:B------:R-:W-:Y:S02]  /*7810*/  IADD3 R10, R4, 0x48, RZ ;  /* 0x00000048040a7810 */ /* 0x000fe40007ffe0ff */
[----:B------:R-:W-:-:S02]  /*7820*/  FSEL R55, R55, -INF , !P4 ;  /* 0xff80000037377808 */ /* 0x000fc40006000000 */
[----:B------:R-:W-:Y:S02]  /*7830*/  FMNMX R6, R54, R11, !PT ;  /* 0x0000000b36067209 */ /* 0x000fe40007800000 */
[----:B------:R-:W-:Y:S02]  /*7840*/  FSEL R49, R49, -INF , !P5 ;  /* 0xff80000031317808 */ /* 0x000fe40006800000 */
[----:B------:R-:W-:Y:S01]  /*7850*/  ISETP.GE.AND P5, PT, R10, UR57, PT ;  /* 0x000000390a007c0c */ /* 0x000fe2000bfa6270 */
[----:B------:R-:W-:Y:S01]  /*7860*/  VIADD R10, R4, 0x49 ;  /* 0x00000049040a7836 */ /* 0x000fe20000000000 */
[----:B------:R-:W-:Y:S02]  /*7870*/  FSEL R58, R58, -INF , !P3 ;  /* 0xff8000003a3a7808 */ /* 0x000fe40005800000 */
[----:B------:R-:W-:Y:S02]  /*7880*/  FMNMX R11, R55, R6, !PT ;  /* 0x00000006370b7209 */ /* 0x000fe40007800000 */
[----:B------:R-:W-:-:S02]  /*7890*/  FSEL R52, R52, -INF , !P6 ;  /* 0xff80000034347808 */ /* 0x000fc40007000000 */
[----:B------:R-:W-:Y:S02]  /*78a0*/  ISETP.GE.AND P6, PT, R10, UR57, PT ;  /* 0x000000390a007c0c */ /* 0x000fe4000bfc6270 */
[----:B------:R-:W-:Y:S02]  /*78b0*/  FSEL R59, R59, -INF , !P2 ;  /* 0xff8000003b3b7808 */ /* 0x000fe40005000000 */
[----:B------:R-:W-:Y:S02]  /*78c0*/  FMNMX R6, R58, R11, !PT ;  /* 0x0000000b3a067209 */ /* 0x000fe40007800000 */
[----:B------:R-:W-:Y:S02]  /*78d0*/  IADD3 R10, R4, 0x50, RZ ;  /* 0x00000050040a7810 */ /* 0x000fe40007ffe0ff */
[----:B------:R-:W-:Y:S02]  /*78e0*/  FSEL R53, R53, -INF , !P4 ;  /* 0xff80000035357808 */ /* 0x000fe40006000000 */
[----:B------:R-:W-:-:S02]  /*78f0*/  FSEL R62, R62, -INF , !P5 ;  /* 0xff8000003e3e7808 */ /* 0x000fc40006800000 */
[----:B------:R-:W-:Y:S02]  /*7900*/  FMNMX R11, R59, R6, !PT ;  /* 0x000000063b0b7209 */ /* 0x000fe40007800000 */
[----:B------:R-:W-:Y:S02]  /*7910*/  ISETP.GE.AND P4, PT, R10, UR57, PT ;  /* 0x000000390a007c0c */ /* 0x000fe4000bf86270 */
[----:B------:R-:W-:Y:S02]  /*7920*/  IADD3 R10, R4, 0x51, RZ ;  /* 0x00000051040a7810 */ /* 0x000fe40007ffe0ff */
[----:B------:R-:W-:Y:S02]  /*7930*/  FSEL R63, R63, -INF , !P6 ;  /* 0xff8000003f3f7808 */ /* 0x000fe40007000000 */
[----:B------:R-:W-:Y:S02]  /*7940*/  FMNMX R6, R62, R11, !PT ;  /* 0x0000000b3e067209 */ /* 0x000fe40007800000 */
[----:B------:R-:W-:-:S02]  /*7950*/  FSEL R56, R56, -INF , !P3 ;  /* 0xff80000038387808 */ /* 0x000fc40005800000 */
[----:B------:R-:W-:Y:S01]  /*7960*/  ISETP.GE.AND P3, PT, R10, UR57, PT ;  /* 0x000000390a007c0c */ /* 0x000fe2000bf66270 */
[----:B------:R-:W-:Y:S01]  /*7970*/  VIADD R10, R4, 0x58 ;  /* 0x00000058040a7836 */ /* 0x000fe20000000000 */
[----:B------:R-:W-:Y:S02]  /*7980*/  FSEL R66, R66, -INF , !P4 ;  /* 0xff80000042427808 */ /* 0x000fe40006000000 */
[----:B------:R-:W-:Y:S02]  /*7990*/  FMNMX R11, R63, R6, !PT ;  /* 0x000000063f0b7209 */ /* 0x000fe40007800000 */
[----:B------:R-:W-:Y:S02]  /*79a0*/  FSEL R57, R57, -INF , !P2 ;  /* 0xff80000039397808 */ /* 0x000fe40005000000 */
[----:B------:R-:W-:Y:S01]  /*79b0*/  ISETP.GE.AND P2, PT, R10, UR57, PT ;  /* 0x000000390a007c0c */ /* 0x000fe2000bf46270 */
[C---:B------:R-:W-:Y:S01]  /*79c0*/  VIADD R10, R4.reuse, 0x61 ;  /* 0x00000061040a7836 */ /* 0x040fe20000000000 */
[----:B------:R-:W-:-:S02]  /*79d0*/  IADD3 R23, R4, 0x59, RZ ;  /* 0x0000005904177810 */ /* 0x000fc40007ffe0ff */
[----:B------:R-:W-:Y:S02]  /*79e0*/  FSEL R67, R67, -INF , !P3 ;  /* 0xff80000043437808 */ /* 0x000fe40005800000 */
[----:B------:R-:W-:Y:S02]  /*79f0*/  FMNMX R6, R66, R11, !PT ;  /* 0x0000000b42067209 */ /* 0x000fe40007800000 */
[----:B------:R-:W-:Y:S02]  /*7a00*/  P2R R13, PR, RZ, 0x2 ;  /* 0x00000002ff0d7803 */ /* 0x000fe40000000000 */
[----:B------:R-:W-:Y:S02]  /*7a10*/  IADD3 R26, R4, 0x60, RZ ;  /* 0x00000060041a7810 */ /* 0x000fe40007ffe0ff */
[----:B------:R-:W-:Y:S02]  /*7a20*/  ISETP.GE.AND P1, PT, R23, UR57, PT ;  /* 0x0000003917007c0c */ /* 0x000fe4000bf26270 */
[----:B------:R-:W-:-:S02]  /*7a30*/  FSEL R70, R70, -INF , !P2 ;  /* 0xff80000046467808 */ /* 0x000fc40005000000 */
[----:B------:R-:W-:Y:S02]  /*7a40*/  FMNMX R11, R67, R6, !PT ;  /* 0x00000006430b7209 */ /* 0x000fe40007800000 */
[----:B------:R-:W-:Y:S02]  /*7a50*/  P2R R14, PR, RZ, 0x1 ;  /* 0x00000001ff0e7803 */ /* 0x000fe40000000000 */
[----:B------:R-:W-:Y:S02]  /*7a60*/  FSEL R60, R60, -INF , !P5 ;  /* 0xff8000003c3c7808 */ /* 0x000fe40006800000 */
[----:B------:R-:W-:Y:S02]  /*7a70*/  ISETP.GE.AND P5, PT, R26, UR57, PT ;  /* 0x000000391a007c0c */ /* 0x000fe4000bfa6270 */
[----:B------:R-:W-:Y:S02]  /*7a80*/  ISETP.GE.AND P0, PT, R10, UR57, PT ;  /* 0x000000390a007c0c */ /* 0x000fe4000bf06270 */
[----:B------:R-:W-:-:S02]  /*7a90*/  FSEL R71, R71, -INF , !P1 ;  /* 0xff80000047477808 */ /* 0x000fc40004800000 */
[----:B------:R-:W-:Y:S02]  /*7aa0*/  FMNMX R6, R70, R11, !PT ;  /* 0x0000000b46067209 */ /* 0x000fe40007800000 */
[----:B------:R-:W-:Y:S02]  /*7ab0*/  IADD3 R10, R4, 0x68, RZ ;  /* 0x00000068040a7810 */ /* 0x000fe40007ffe0ff */
[----:B------:R-:W-:Y:S02]  /*7ac0*/  FSEL R74, R74, -INF , !P5 ;  /* 0xff8000004a4a7808 */ /* 0x000fe40006800000 */
[----:B------:R-:W-:Y:S02]  /*7ad0*/  FMNMX R11, R71, R6, !PT ;  /* 0x00000006470b7209 */ /* 0x000fe40007800000 */
[----:B------:R-:W-:Y:S02]  /*7ae0*/  ISETP.GE.AND P1, PT, R10, UR57, PT ;  /* 0x000000390a007c0c */ /* 0x000fe4000bf26270 */
[----:B------:R-:W-:-:S02]  /*7af0*/  IADD3 R10, R4, 0x69, RZ ;  /* 0x00000069040a7810 */ /* 0x000fc40007ffe0ff */
[----:B------:R-:W-:Y:S02]  /*7b00*/  FSEL R75, R75, -INF , !P0 ;  /* 0xff8000004b4b7808 */ /* 0x000fe40004000000 */
[----:B------:R-:W-:Y:S02]  /*7b10*/  FMNMX R6, R74, R11, !PT ;  /* 0x0000000b4a067209 */ /* 0x000fe40007800000 */
[----:B------:R-:W-:Y:S02]  /*7b20*/  FSEL R68, R68, -INF , !P2 ;  /* 0xff80000044447808 */ /* 0x000fe40005000000 */
[----:B------:R-:W-:Y:S01]  /*7b30*/  ISETP.GE.AND P2, PT, R10, UR57, PT ;  /* 0x000000390a007c0c */ /* 0x000fe2000bf46270 */
[----:B------:R-:W-:Y:S01]  /*7b40*/  VIADD R10, R4, 0x70 ;  /* 0x00000070040a7836 */ /* 0x000fe20000000000 */
[----:B------:R-:W-:Y:S02]  /*7b50*/  FSEL R78, R78, -INF , !P1 ;  /* 0xff8000004e4e7808 */ /* 0x000fe40004800000 */
[----:B------:R-:W-:-:S02]  /*7b60*/  FMNMX R11, R75, R6, !PT ;  /* 0x000000064b0b7209 */ /* 0x000fc40007800000 */
[----:B------:R-:W-:Y:S02]  /*7b70*/  FSEL R65, R65, -INF , !P3 ;  /* 0xff80000041417808 */ /* 0x000fe40005800000 */
[----:B------:R-:W-:Y:S02]  /*7b80*/  IADD3 R12, R4, 0x71, RZ ;  /* 0x00000071040c7810 */ /* 0x000fe40007ffe0ff */
[----:B------:R-:W-:Y:S02]  /*7b90*/  FSEL R79, R79, -INF , !P2 ;  /* 0xff8000004f4f7808 */ /* 0x000fe40005000000 */
[----:B------:R-:W-:Y:S02]  /*7ba0*/  FMNMX R6, R78, R11, !PT ;  /* 0x0000000b4e067209 */ /* 0x000fe40007800000 */
[----:B------:R-:W-:Y:S02]  /*7bb0*/  ISETP.GE.AND P3, PT, R10, UR57, PT ;  /* 0x000000390a007c0c */ /* 0x000fe4000bf66270 */
[----:B------:R-:W-:-:S02]  /*7bc0*/  FSEL R64, R64, -INF , !P4 ;  /* 0xff80000040407808 */ /* 0x000fc40006000000 */
[----:B------:R-:W-:Y:S02]  /*7bd0*/  IADD3 R152, R4, 0x78, RZ ;  /* 0x0000007804987810 */ /* 0x000fe40007ffe0ff */
[----:B------:R-:W-:Y:S02]  /*7be0*/  FSEL R82, R82, -INF , !P3 ;  /* 0xff80000052527808 */ /* 0x000fe40005800000 */
[----:B------:R-:W-:Y:S02]  /*7bf0*/  FMNMX R11, R79, R6, !PT ;  /* 0x000000064f0b7209 */ /* 0x000fe40007800000 */
[----:B------:R-:W-:Y:S02]  /*7c00*/  ISETP.GE.AND P4, PT, R12, UR57, PT ;  /* 0x000000390c007c0c */ /* 0x000fe4000bf86270 */
[----:B------:R-:W-:Y:S02]  /*7c10*/  FMNMX R6, R82, R11, !PT ;  /* 0x0000000b52067209 */ /* 0x000fe40007800000 */
[----:B------:R-:W-:-:S02]  /*7c20*/  FSEL R83, R83, -INF , !P4 ;  /* 0xff80000053537808 */ /* 0x000fc40006000000 */
[----:B------:R-:W-:Y:S02]  /*7c30*/  ISETP.GE.AND P5, PT, R152, UR57, PT ;  /* 0x0000003998007c0c */ /* 0x000fe4000bfa6270 */
[----:B------:R-:W-:Y:S02]  /*7c40*/  FSEL R61, R61, -INF , !P6 ;  /* 0xff8000003d3d7808 */ /* 0x000fe40007000000 */
[----:B------:R-:W-:Y:S02]  /*7c50*/  FSEL R86, R86, -INF , !P5 ;  /* 0xff80000056567808 */ /* 0x000fe40006800000 */
[----:B------:R-:W-:Y:S02]  /*7c60*/  FMNMX R11, R83, R6, !PT ;  /* 0x00000006530b7209 */ /* 0x000fe40007800000 */
[----:B------:R-:W-:Y:S02]  /*7c70*/  ISETP.GE.AND P6, PT, R153, UR57, PT ;  /* 0x0000003999007c0c */ /* 0x000fe4000bfc6270 */
[----:B------:R-:W-:-:S02]  /*7c80*/  FMNMX R6, R86, R11, !PT ;  /* 0x0000000b56067209 */ /* 0x000fc40007800000 */
[----:B------:R-:W-:Y:S02]  /*7c90*/  FSEL R87, R87, -INF , !P6 ;  /* 0xff80000057577808 */ /* 0x000fe40007000000 */
[----:B------:R-:W-:Y:S02]  /*7ca0*/  P2R R15, PR, RZ, 0x4 ;  /* 0x00000004ff0f7803 */ /* 0x000fe40000000000 */
[----:B------:R-:W-:Y:S02]  /*7cb0*/  FMNMX R10, R87, R6, !PT ;  /* 0x00000006570a7209 */ /* 0x000fe40007800000 */
[----:B------:R-:W-:Y:S02]  /*7cc0*/  P2R R21, PR, RZ, 0x1 ;  /* 0x00000001ff157803 */ /* 0x000fe40000000000 */
[----:B------:R-:W-:Y:S01]  /*7cd0*/  ISETP.GE.AND P0, PT, R26, UR57, PT ;  /* 0x000000391a007c0c */ /* 0x000fe2000bf06270 */
[----:B------:R-:W1:Y:S01]  /*7ce0*/  SHFL.BFLY PT, R11, R10, 0x1, 0x1f ;  /* 0x0c201f000a0b7f89 */ /* 0x000e6200000e0000 */
[----:B------:R-:W-:-:S02]  /*7cf0*/  P2R R20, PR, RZ, 0x2 ;  /* 0x00000002ff147803 */ /* 0x000fc40000000000 */
[----:B------:R-:W-:Y:S02]  /*7d00*/  FSEL R72, R72, -INF , !P0 ;  /* 0xff80000048487808 */ /* 0x000fe40004000000 */
[----:B------:R-:W-:Y:S02]  /*7d10*/  ISETP.NE.AND P0, PT, R21, RZ, PT ;  /* 0x000000ff1500720c */ /* 0x000fe40003f05270 */
[----:B------:R-:W-:Y:S02]  /*7d20*/  ISETP.GE.AND P1, PT, R23, UR57, PT ;  /* 0x0000003917007c0c */ /* 0x000fe4000bf26270 */
[----:B------:R-:W-:Y:S02]  /*7d30*/  FSEL R73, R73, -INF , !P0 ;  /* 0xff80000049497808 */ /* 0x000fe40004000000 */
[----:B------:R-:W-:Y:S02]  /*7d40*/  ISETP.NE.AND P0, PT, R14, RZ, PT ;  /* 0x000000ff0e00720c */ /* 0x000fe40003f05270 */
[----:B------:R-:W-:-:S02]  /*7d50*/  FSEL R69, R69, -INF , !P1 ;  /* 0xff80000045457808 */ /* 0x000fc40004800000 */
[----:B------:R-:W-:Y:S02]  /*7d60*/  ISETP.NE.AND P1, PT, R20, RZ, PT ;  /* 0x000000ff1400720c */ /* 0x000fe40003f25270 */
[----:B------:R-:W-:Y:S02]  /*7d70*/  FSEL R80, R80, -INF , !P3 ;  /* 0xff80000050507808 */ /* 0x000fe40005800000 */
[----:B------:R-:W-:Y:S02]  /*7d80*/  FSEL R76, R76, -INF , !P1 ;  /* 0xff8000004c4c7808 */ /* 0x000fe40004800000 */
[----:B------:R-:W-:Y:S02]  /*7d90*/  ISETP.NE.AND P1, PT, R13, RZ, PT ;  /* 0x000000ff0d00720c */ /* 0x000fe40003f25270 */
[----:B------:R-:W-:Y:S02]  /*7da0*/  FSEL R81, R81, -INF , !P4 ;  /* 0xff80000051517808 */ /* 0x000fe40006000000 */
[----:B-1----:R-:W-:-:S02]  /*7db0*/  FMNMX R12, R10, R11, !PT ;  /* 0x0000000b0a0c7209 */ /* 0x002fc40007800000 */
[----:B------:R-:W-:Y:S02]  /*7dc0*/  FMNMX R10, R24, R9, !PT ;  /* 0x00000009180a7209 */ /* 0x000fe40007800000 */
[----:B------:R-:W-:Y:S01]  /*7dd0*/  FSEL R84, R84, -INF , !P5 ;  /* 0xff80000054547808 */ /* 0x000fe20006800000 */
[----:B------:R-:W1:Y:S01]  /*7de0*/  SHFL.BFLY PT, R11, R12, 0x2, 0x1f ;  /* 0x0c401f000c0b7f89 */ /* 0x000e6200000e0000 */
[----:B------:R-:W-:Y:S02]  /*7df0*/  FSEL R85, R85, -INF , !P6 ;  /* 0xff80000055557808 */ /* 0x000fe40007000000 */
[----:B-1----:R-:W-:-:S04]  /*7e00*/  FMNMX R6, R12, R11, !PT ;  /* 0x0000000b0c067209 */ /* 0x002fc80007800000 */
[----:B------:R-:W-:-:S04]  /*7e10*/  FSETP.NEU.AND P2, PT, R6, -INF , PT ;  /* 0xff8000000600780b */ /* 0x000fc80003f4d000 */
[----:B------:R-:W-:Y:S02]  /*7e20*/  FSEL R11, R6, RZ, P2 ;  /* 0x000000ff060b7208 */ /* 0x000fe40001000000 */
[----:B------:R-:W-:-:S03]  /*7e30*/  ISETP.NE.AND P2, PT, R15, RZ, PT ;  /* 0x000000ff0f00720c */ /* 0x000fc60003f45270 */
[----:B------:R-:W-:Y:S01]  /*7e40*/  FMUL R26, R11, UR56 ;  /* 0x000000380b1a7c20 */ /* 0x000fe20008400000 */
[----:B------:R-:W-:-:S03]  /*7e50*/  FSEL R77, R77, -INF , !P2 ;  /* 0xff8000004d4d7808 */ /* 0x000fc60005000000 */
[--C-:B------:R-:W-:Y:S01]  /*7e60*/  FFMA R14, R5, UR56, -R26.reuse ;  /* 0x00000038050e7c23 */ /* 0x100fe2000800081a */
[----:B------:R-:W-:Y:S01]  /*7e70*/  FMNMX R5, R25, R10, !PT ;  /* 0x0000000a19057209 */ /* 0x000fe20007800000 */
[--C-:B------:R-:W-:Y:S01]  /*7e80*/  FFMA R13, R27, UR56, -R26.reuse ;  /* 0x000000381b0d7c23 */ /* 0x100fe2000800081a */
[--C-:B------:R-:W-:Y:S01]  /*7e90*/  FFMA R27, R30, UR56, -R26.reuse ;  /* 0x000000381e1b7c23 */ /* 0x100fe2000800081a */
        /* <DEDUP_REMOVED lines=18> */
[----:B------:R-:W1:Y:S01]  /*7fc0*/  MUFU.EX2 R10, R14 ;  /* 0x0000000e000a7308 */ /* 0x000e620000000800 */
[----:B------:R-:W-:Y:S01]  /*7fd0*/  @!P3 FMUL R13, R13, 0.5 ;  /* 0x3f0000000d0db820 */ /* 0x000fe20000400000 */
[----:B------:R-:W-:Y:S01]  /*7fe0*/  FMNMX R12, R36, R5, !PT ;  /* 0x00000005240c7209 */ /* 0x000fe20007800000 */
[--C-:B------:R-:W-:Y:S01]  /*7ff0*/  FFMA R42, R51, UR56, -R26.reuse ;  /* 0x00000038332a7c23 */ /* 0x100fe2000800081a */
[----:B------:R-:W-:Y:S01]  /*8000*/  @!P4 FMUL R27, R27, 0.5 ;  /* 0x3f0000001b1bc820 */ /* 0x000fe20000400000 */
[--C-:B------:R-:W-:Y:S01]  /*8010*/  FFMA R46, R55, UR56, -R26.reuse ;  /* 0x00000038372e7c23 */ /* 0x100fe2000800081a */
[----:B------:R-:W-:Y:S01]  /*8020*/  FMNMX R5, R37, R12, !PT ;  /* 0x0000000c25057209 */ /* 0x000fe20007800000 */
[--C-:B------:R-:W-:Y:S01]  /*8030*/  FFMA R50, R59, UR56, -R26.reuse ;  /* 0x000000383b327c23 */ /* 0x100fe2000800081a */
[----:B------:R-:W2:Y:S01]  /*8040*/  MUFU.EX2 R13, R13 ;  /* 0x0000000d000d7308 */ /* 0x000ea20000000800 */
[----:B------:R-:W-:Y:S01]  /*8050*/  @!P5 FMUL R31, R31, 0.5 ;  /* 0x3f0000001f1fd820 */ /* 0x000fe20000400000 */
[----:B------:R-:W-:Y:S01]  /*8060*/  FMNMX R12, R40, R5, !PT ;  /* 0x00000005280c7209 */ /* 0x000fe20007800000 */
[--C-:B------:R-:W-:Y:S01]  /*8070*/  FFMA R51, R63, UR56, -R26.reuse ;  /* 0x000000383f337c23 */ /* 0x100fe2000800081a */
[----:B------:R-:W-:Y:S01]  /*8080*/  @!P6 FMUL R34, R34, 0.5 ;  /* 0x3f0000002222e820 */ /* 0x000fe20000400000 */
[--C-:B------:R-:W-:Y:S01]  /*8090*/  FFMA R55, R71, UR56, -R26.reuse ;  /* 0x0000003847377c23 */ /* 0x100fe2000800081a */
[----:B------:R-:W-:Y:S01]  /*80a0*/  FMNMX R5, R41, R12, !PT ;  /* 0x0000000c29057209 */ /* 0x000fe20007800000 */
[--C-:B------:R-:W-:Y:S01]  /*80b0*/  FFMA R59, R75, UR56, -R26.reuse ;  /* 0x000000384b3b7c23 */ /* 0x100fe2000800081a */
[----:B------:R-:W3:Y:S01]  /*80c0*/  MUFU.EX2 R27, R27 ;  /* 0x0000001b001b7308 */ /* 0x000ee20000000800 */
[----:B-1----:R-:W-:Y:S01]  /*80d0*/  @!P2 FMUL R10, R10, R10 ;  /* 0x0000000a0a0aa220 */ /* 0x002fe20000400000 */
[----:B------:R-:W-:Y:S01]  /*80e0*/  FSETP.GEU.AND P2, PT, R15, -126, PT ;  /* 0xc2fc00000f00780b */ /* 0x000fe20003f4e000 */
[--C-:B------:R-:W-:Y:S01]  /*80f0*/  FFMA R63, R79, UR56, -R26.reuse ;  /* 0x000000384f3f7c23 */ /* 0x100fe2000800081a */
[----:B------:R-:W-:Y:S01]  /*8100*/  FMNMX R14, R44, R5, !PT ;  /* 0x000000052c0e7209 */ /* 0x000fe20007800000 */
[----:B------:R-:W-:-:S03]  /*8110*/  FFMA R71, R87, UR56, -R26 ;  /* 0x0000003857477c23 */ /* 0x000fc6000800081a */
[----:B------:R-:W1:Y:S01]  /*8120*/  MUFU.EX2 R12, R31 ;  /* 0x0000001f000c7308 */ /* 0x000e620000000800 */
[----:B--2---:R-:W-:Y:S01]  /*8130*/  @!P3 FMUL R13, R13, R13 ;  /* 0x0000000d0d0db220 */ /* 0x004fe20000400000 */
[----:B------:R-:W-:Y:S02]  /*8140*/  FSETP.GEU.AND P3, PT, R38, -126, PT ;  /* 0xc2fc00002600780b */ /* 0x000fe40003f6e000 */
[----:B------:R-:W-:-:S03]  /*8150*/  FMNMX R5, R45, R14, !PT ;  /* 0x0000000e2d057209 */ /* 0x000fc60007800000 */
[----:B------:R-:W-:Y:S01]  /*8160*/  @!P2 FMUL R15, R15, 0.5 ;  /* 0x3f0000000f0fa820 */ /* 0x000fe20000400000 */
[----:B------:R2:W4:Y:S01]  /*8170*/  MUFU.EX2 R14, R34 ;  /* 0x00000022000e7308 */ /* 0x0005220000000800 */
[----:B---3--:R-:W-:Y:S01]  /*8180*/  @!P4 FMUL R27, R27, R27 ;  /* 0x0000001b1b1bc220 */ /* 0x008fe20000400000 */
[----:B------:R-:W-:Y:S02]  /*8190*/  FSETP.GEU.AND P4, PT, R39, -126, PT ;  /* 0xc2fc00002700780b */ /* 0x000fe40003f8e000 */
[----:B------:R-:W-:-:S03]  /*81a0*/  FMNMX R20, R48, R5, !PT ;  /* 0x0000000530147209 */ /* 0x000fc60007800000 */
[----:B------:R-:W-:Y:S01]  /*81b0*/  @!P3 FMUL R38, R38, 0.5 ;  /* 0x3f0000002626b820 */ /* 0x000fe20000400000 */
[----:B------:R-:W3:Y:S01]  /*81c0*/  MUFU.EX2 R15, R15 ;  /* 0x0000000f000f7308 */ /* 0x000ee20000000800 */
[----:B-1----:R-:W-:Y:S01]  /*81d0*/  @!P5 FMUL R12, R12, R12 ;  /* 0x0000000c0c0cd220 */ /* 0x002fe20000400000 */
[----:B------:R-:W-:Y:S01]  /*81e0*/  FSETP.GEU.AND P5, PT, R21, -126, PT ;  /* 0xc2fc00001500780b */ /* 0x000fe20003fae000 */
[--C-:B--2---:R-:W-:Y:S01]  /*81f0*/  FFMA R34, R43, UR56, -R26.reuse ;  /* 0x000000382b227c23 */ /* 0x104fe2000800081a */
[----:B------:R-:W-:Y:S01]  /*8200*/  FMNMX R5, R49, R20, !PT ;  /* 0x0000001431057209 */ /* 0x000fe20007800000 */
[--C-:B------:R-:W-:Y:S01]  /*8210*/  FFMA R43, R58, UR56, -R26.reuse ;  /* 0x000000383a2b7c23 */ /* 0x100fe2000800081a */
[--C-:B------:R-:W-:Y:S01]  /*8220*/  FFMA R58, R62, UR56, -R26.reuse ;  /* 0x000000383e3a7c23 */ /* 0x100fe2000800081a */
[----:B------:R-:W-:Y:S01]  /*8230*/  @!P4 FMUL R39, R39, 0.5 ;  /* 0x3f0000002727c820 */ /* 0x000fe20000400000 */
[----:B------:R1:W2:Y:S01]  /*8240*/  MUFU.EX2 R31, R38 ;  /* 0x00000026001f7308 */ /* 0x0002a20000000800 */
[----:B------:R-:W-:Y:S01]  /*8250*/  FMNMX R20, R52, R5, !PT ;  /* 0x0000000534147209 */ /* 0x000fe20007800000 */
[----:B----4-:R-:W-:Y:S01]  /*8260*/  @!P6 FMUL R14, R14, R14 ;  /* 0x0000000e0e0ee220 */ /* 0x010fe20000400000 */
[----:B------:R-:W-:Y:S01]  /*8270*/  FSETP.GEU.AND P6, PT, R34, -126, PT ;  /* 0xc2fc00002200780b */ /* 0x000fe20003fce000 */
[--C-:B------:R-:W-:Y:S01]  /*8280*/  FFMA R62, R67, UR56, -R26.reuse ;  /* 0x00000038433e7c23 */ /* 0x100fe2000800081a */
[----:B------:R-:W-:Y:S01]  /*8290*/  FMNMX R5, R53, R20, !PT ;  /* 0x0000001435057209 */ /* 0x000fe20007800000 */
[--C-:B------:R-:W-:Y:S01]  /*82a0*/  FFMA R67, R83, UR56, -R26.reuse ;  /* 0x0000003853437c23 */ /* 0x100fe2000800081a */
[----:B------:R-:W-:Y:S01]  /*82b0*/  @!P5 FMUL R21, R21, 0.5 ;  /* 0x3f0000001515d820 */ /* 0x000fe20000400000 */
[----:B------:R4:W5:Y:S01]  /*82c0*/  MUFU.EX2 R20, R39 ;  /* 0x0000002700147308 */ /* 0x0009620000000800 */
[----:B---3--:R-:W-:Y:S01]  /*82d0*/  @!P2 FMUL R15, R15, R15 ;  /* 0x0000000f0f0fa220 */ /* 0x008fe20000400000 */
[----:B------:R-:W-:Y:S01]  /*82e0*/  FSETP.GEU.AND P2, PT, R35, -126, PT ;  /* 0xc2fc00002300780b */ /* 0x000fe20003f4e000 */
[--C-:B-1----:R-:W-:Y:S01]  /*82f0*/  FFMA R38, R47, UR56, -R26.reuse ;  /* 0x000000382f267c23 */ /* 0x102fe2000800081a */
[----:B------:R-:W-:Y:S01]  /*8300*/  FMNMX R30, R56, R5, !PT ;  /* 0x00000005381e7209 */ /* 0x000fe20007800000 */
[--C-:B------:R-:W-:Y:S01]  /*8310*/  FFMA R47, R66, UR56, -R26.reuse ;  /* 0x00000038422f7c23 */ /* 0x100fe2000800081a */
[--C-:B------:R-:W-:Y:S01]  /*8320*/  FFMA R66, R78, UR56, -R26.reuse ;  /* 0x000000384e427c23 */ /* 0x100fe2000800081a */
[--C-:B------:R-:W-:Y:S01]  /*8330*/  FFMA R78, R86, UR56, -R26.reuse ;  /* 0x00000038564e7c23 */ /* 0x100fe2000800081a */
[----:B------:R-:W1:Y:S01]  /*8340*/  MUFU.EX2 R21, R21 ;  /* 0x0000001500157308 */ /* 0x000e620000000800 */
[----:B--2---:R-:W-:Y:S01]  /*8350*/  @!P3 FMUL R31, R31, R31 ;  /* 0x0000001f1f1fb220 */ /* 0x004fe20000400000 */
[----:B------:R-:W-:Y:S01]  /*8360*/  FSETP.GEU.AND P3, PT, R38, -126, PT ;  /* 0xc2fc00002600780b */ /* 0x000fe20003f6e000 */
[----:B------:R-:W-:Y:S01]  /*8370*/  @!P6 FMUL R34, R34, 0.5 ;  /* 0x3f0000002222e820 */ /* 0x000fe20000400000 */
[----:B------:R-:W-:Y:S01]  /*8380*/  FMNMX R5, R57, R30, !PT ;  /* 0x0000001e39057209 */ /* 0x000fe20007800000 */
[--C-:B----4-:R-:W-:Y:S01]  /*8390*/  FFMA R39, R54, UR56, -R26.reuse ;  /* 0x0000003836277c23 */ /* 0x110fe2000800081a */
[--C-:B------:R-:W-:Y:S01]  /*83a0*/  FFMA R54, R70, UR56, -R26.reuse ;  /* 0x0000003846367c23 */ /* 0x100fe2000800081a */
[----:B------:R-:W-:Y:S01]  /*83b0*/  @!P2 FMUL R35, R35, 0.5 ;  /* 0x3f0000002323a820 */ /* 0x000fe20000400000 */
[----:B------:R-:W-:Y:S01]  /*83c0*/  FMNMX R30, R60, R5, !PT ;  /* 0x000000053c1e7209 */ /* 0x000fe20007800000 */
[----:B-----5:R-:W-:Y:S01]  /*83d0*/  @!P4 FMUL R20, R20, R20 ;  /* 0x000000141414c220 */ /* 0x020fe20000400000 */
[----:B------:R-:W-:Y:S01]  /*83e0*/  FSETP.GEU.AND P4, PT, R23, -126, PT ;  /* 0xc2fc00001700780b */ /* 0x000fe20003f8e000 */
[----:B------:R-:W2:Y:S01]  /*83f0*/  MUFU.EX2 R34, R34 ;  /* 0x0000002200227308 */ /* 0x000ea20000000800 */
[----:B------:R-:W-:Y:S01]  /*8400*/  FMNMX R5, R61, R30, !PT ;  /* 0x0000001e3d057209 */ /* 0x000fe20007800000 */
[--C-:B------:R-:W-:Y:S01]  /*8410*/  FFMA R70, R74, UR56, -R26.reuse ;  /* 0x000000384a467c23 */ /* 0x100fe2000800081a */
[----:B------:R-:W-:Y:S01]  /*8420*/  FFMA R74, R82, UR56, -R26 ;  /* 0x00000038524a7c23 */ /* 0x000fe2000800081a */
[----:B------:R-:W-:Y:S01]  /*8430*/  @!P3 FMUL R38, R38, 0.5 ;  /* 0x3f0000002626b820 */ /* 0x000fe20000400000 */
[----:B------:R-:W-:Y:S01]  /*8440*/  FMNMX R30, R64, R5, !PT ;  /* 0x00000005401e7209 */ /* 0x000fe20007800000 */
[----:B-1----:R-:W-:Y:S01]  /*8450*/  @!P5 FMUL R21, R21, R21 ;  /* 0x000000151515d220 */ /* 0x002fe20000400000 */
[----:B------:R-:W-:Y:S01]  /*8460*/  FSETP.GEU.AND P5, PT, R42, -126, PT ;  /* 0xc2fc00002a00780b */ /* 0x000fe20003fae000 */
[----:B------:R-:W1:Y:S01]  /*8470*/  MUFU.EX2 R35, R35 ;  /* 0x0000002300237308 */ /* 0x000e620000000800 */
[----:B------:R-:W-:-:S03]  /*8480*/  FMNMX R5, R65, R30, !PT ;  /* 0x0000001e41057209 */ /* 0x000fc60007800000 */
[----:B------:R-:W-:Y:S01]  /*8490*/  @!P4 FMUL R23, R23, 0.5 ;  /* 0x3f0000001717c820 */ /* 0x000fe20000400000 */
[----:B------:R-:W-:-:S03]  /*84a0*/  FMNMX R30, R68, R5, !PT ;  /* 0x00000005441e7209 */ /* 0x000fc60007800000 */
[----:B------:R-:W3:Y:S01]  /*84b0*/  MUFU.EX2 R38, R38 ;  /* 0x0000002600267308 */ /* 0x000ee20000000800 */
[----:B--2---:R-:W-:Y:S01]  /*84c0*/  @!P6 FMUL R34, R34, R34 ;  /* 0x000000222222e220 */ /* 0x004fe20000400000 */
[----:B------:R-:W-:Y:S02]  /*84d0*/  FSETP.GEU.AND P6, PT, R39, -126, PT ;  /* 0xc2fc00002700780b */ /* 0x000fe40003fce000 */
[----:B------:R-:W-:Y:S01]  /*84e0*/  @!P5 FMUL R42, R42, 0.5 ;  /* 0x3f0000002a2ad820 */ /* 0x000fe20000400000 */
[----:B------:R-:W-:-:S03]  /*84f0*/  FMNMX R5, R69, R30, !PT ;  /* 0x0000001e45057209 */ /* 0x000fc60007800000 */
[----:B------:R-:W2:Y:S01]  /*8500*/  MUFU.EX2 R23, R23 ;  /* 0x0000001700177308 */ /* 0x000ea20000000800 */
[----:B-1----:R-:W-:Y:S01]  /*8510*/  @!P2 FMUL R35, R35, R35 ;  /* 0x000000232323a220 */ /* 0x002fe20000400000 */
[----:B------:R-:W-:Y:S02]  /*8520*/  FSETP.GEU.AND P2, PT, R46, -126, PT ;  /* 0xc2fc00002e00780b */ /* 0x000fe40003f4e000 */
[----:B------:R-:W-:-:S03]  /*8530*/  FMNMX R30, R72, R5, !PT ;  /* 0x00000005481e7209 */ /* 0x000fc60007800000 */
[----:B------:R-:W-:Y:S01]  /*8540*/  @!P6 FMUL R39, R39, 0.5 ;  /* 0x3f0000002727e820 */ /* 0x000fe20000400000 */
[----:B------:R-:W1:Y:S01]  /*8550*/  MUFU.EX2 R42, R42 ;  /* 0x0000002a002a7308 */ /* 0x000e620000000800 */
[----:B---3--:R-:W-:Y:S01]  /*8560*/  @!P3 FMUL R38, R38, R38 ;  /* 0x000000262626b220 */ /* 0x008fe20000400000 */
[----:B------:R-:W-:Y:S02]  /*8570*/  FSETP.GEU.AND P3, PT, R43, -126, PT ;  /* 0xc2fc00002b00780b */ /* 0x000fe40003f6e000 */
[----:B------:R-:W-:-:S03]  /*8580*/  FMNMX R5, R73, R30, !PT ;  /* 0x0000001e49057209 */ /* 0x000fc60007800000 */
[----:B------:R-:W-:Y:S01]  /*8590*/  @!P2 FMUL R46, R46, 0.5 ;  /* 0x3f0000002e2ea820 */ /* 0x000fe20000400000 */
[----:B------:R-:W3:Y:S01]  /*85a0*/  MUFU.EX2 R39, R39 ;  /* 0x0000002700277308 */ /* 0x000ee20000000800 */
[----:B--2---:R-:W-:Y:S01]  /*85b0*/  @!P4 FMUL R23, R23, R23 ;  /* 0x000000171717c220 */ /* 0x004fe20000400000 */
[----:B------:R-:W-:Y:S02]  /*85c0*/  FSETP.GEU.AND P4, PT, R50, -126, PT ;  /* 0xc2fc00003200780b */ /* 0x000fe40003f8e000 */
[----:B------:R-:W-:-:S03]  /*85d0*/  FMNMX R30, R76, R5, !PT ;  /* 0x000000054c1e7209 */ /* 0x000fc60007800000 */
[----:B------:R-:W-:Y:S01]  /*85e0*/  @!P3 FMUL R43, R43, 0.5 ;  /* 0x3f0000002b2bb820 */ /* 0x000fe20000400000 */
[----:B------:R-:W2:Y:S01]  /*85f0*/  MUFU.EX2 R46, R46 ;  /* 0x0000002e002e7308 */ /* 0x000ea20000000800 */
[----:B-1----:R-:W-:Y:S01]  /*8600*/  @!P5 FMUL R42, R42, R42 ;  /* 0x0000002a2a2ad220 */ /* 0x002fe20000400000 */
[----:B------:R-:W-:Y:S02]  /*8610*/  FSETP.GEU.AND P5, PT, R58, -126, PT ;  /* 0xc2fc00003a00780b */ /* 0x000fe40003fae000 */
[----:B------:R-:W-:-:S03]  /*8620*/  FMNMX R5, R77, R30, !PT ;  /* 0x0000001e4d057209 */ /* 0x000fc60007800000 */
[----:B------:R-:W-:Y:S01]  /*8630*/  @!P4 FMUL R50, R50, 0.5 ;  /* 0x3f0000003232c820 */ /* 0x000fe20000400000 */
[----:B------:R-:W1:Y:S01]  /*8640*/  MUFU.EX2 R43, R43 ;  /* 0x0000002b002b7308 */ /* 0x000e620000000800 */
[----:B---3--:R-:W-:Y:S01]  /*8650*/  @!P6 FMUL R39, R39, R39 ;  /* 0x000000272727e220 */ /* 0x008fe20000400000 */
[----:B------:R-:W-:Y:S02]  /*8660*/  FMNMX R30, R80, R5, !PT ;  /* 0x00000005501e7209 */ /* 0x000fe40007800000 */
[----:B------:R-:W-:Y:S02]  /*8670*/  FSETP.GEU.AND P6, PT, R51, -126, PT ;  /* 0xc2fc00003300780b */ /* 0x000fe40003fce000 */
[----:B------:R-:W-:Y:S01]  /*8680*/  FMNMX R5, R81, R30, !PT ;  /* 0x0000001e51057209 */ /* 0x000fe20007800000 */
[----:B------:R-:W-:Y:S01]  /*8690*/  @!P5 FMUL R58, R58, 0.5 ;  /* 0x3f0000003a3ad820 */ /* 0x000fe20000400000 */
[----:B------:R-:W3:Y:S01]  /*86a0*/  MUFU.EX2 R50, R50 ;  /* 0x0000003200327308 */ /* 0x000ee20000000800 */
[----:B--2---:R-:W-:Y:S01]  /*86b0*/  @!P2 FMUL R46, R46, R46 ;  /* 0x0000002e2e2ea220 */ /* 0x004fe20000400000 */
[----:B------:R-:W-:-:S02]  /*86c0*/  FSETP.GEU.AND P2, PT, R47, -126, PT ;  /* 0xc2fc00002f00780b */ /* 0x000fc40003f4e000 */
[----:B------:R-:W-:-:S04]  /*86d0*/  FMNMX R30, R84, R5, !PT ;  /* 0x00000005541e7209 */ /* 0x000fc80007800000 */
[----:B------:R-:W2:Y:S01]  /*86e0*/  MUFU.EX2 R58, R58 ;  /* 0x0000003a003a7308 */ /* 0x000ea20000000800 */
[----:B-1----:R-:W-:Y:S01]  /*86f0*/  @!P3 FMUL R43, R43, R43 ;  /* 0x0000002b2b2bb220 */ /* 0x002fe20000400000 */
[----:B------:R-:W-:Y:S01]  /*8700*/  FSETP.GEU.AND P3, PT, R62, -126, PT ;  /* 0xc2fc00003e00780b */ /* 0x000fe20003f6e000 */
[----:B------:R-:W-:Y:S01]  /*8710*/  @!P6 FMUL R51, R51, 0.5 ;  /* 0x3f0000003333e820 */ /* 0x000fe20000400000 */
[----:B------:R-:W-:-:S03]  /*8720*/  FMNMX R30, R85, R30, !PT ;  /* 0x0000001e551e7209 */ /* 0x000fc60007800000 */
[----:B------:R-:W-:Y:S02]  /*8730*/  @!P2 FMUL R47, R47, 0.5 ;  /* 0x3f0000002f2fa820 */ /* 0x000fe40000400000 */
[----:B------:R-:W1:Y:S01]  /*8740*/  SHFL.BFLY PT, R5, R30, 0x1, 0x1f ;  /* 0x0c201f001e057f89 */ /* 0x000e6200000e0000 */
[----:B---3--:R-:W-:Y:S01]  /*8750*/  @!P4 FMUL R50, R50, R50 ;  /* 0x000000323232c220 */ /* 0x008fe20000400000 */
[----:B------:R-:W-:Y:S01]  /*8760*/  FSETP.GEU.AND P4, PT, R54, -126, PT ;  /* 0xc2fc00003600780b */ /* 0x000fe20003f8e000 */
[----:B------:R-:W3:Y:S03]  /*8770*/  MUFU.EX2 R51, R51 ;  /* 0x0000003300337308 */ /* 0x000ee60000000800 */
[----:B------:R-:W-:Y:S01]  /*8780*/  @!P3 FMUL R62, R62, 0.5 ;  /* 0x3f0000003e3eb820 */ /* 0x000fe20000400000 */
[----:B--2---:R-:W-:Y:S01]  /*8790*/  @!P5 FMUL R58, R58, R58 ;  /* 0x0000003a3a3ad220 */ /* 0x004fe20000400000 */
[----:B------:R-:W-:-:S03]  /*87a0*/  FSETP.GEU.AND P5, PT, R55, -126, PT ;  /* 0xc2fc00003700780b */ /* 0x000fc60003fae000 */
[----:B------:R-:W2:Y:S04]  /*87b0*/  MUFU.EX2 R47, R47 ;  /* 0x0000002f002f7308 */ /* 0x000ea80000000800 */
[----:B------:R-:W-:-:S04]  /*87c0*/  @!P4 FMUL R54, R54, 0.5 ;  /* 0x3f0000003636c820 */ /* 0x000fc80000400000 */
[----:B------:R-:W4:Y:S01]  /*87d0*/  MUFU.EX2 R62, R62 ;  /* 0x0000003e003e7308 */ /* 0x000f220000000800 */
[----:B---3--:R-:W-:Y:S01]  /*87e0*/  @!P6 FMUL R51, R51, R51 ;  /* 0x000000333333e220 */ /* 0x008fe20000400000 */
[----:B------:R-:W-:Y:S01]  /*87f0*/  FSETP.GEU.AND P6, PT, R70, -126, PT ;  /* 0xc2fc00004600780b */ /* 0x000fe20003fce000 */
[----:B------:R-:W-:Y:S01]  /*8800*/  @!P5 FMUL R55, R55, 0.5 ;  /* 0x3f0000003737d820 */ /* 0x000fe20000400000 */
[----:B-1----:R-:W-:-:S04]  /*8810*/  FMNMX R5, R30, R5, !PT ;  /* 0x000000051e057209 */ /* 0x002fc80007800000 */
[----:B------:R-:W1:Y:S01]  /*8820*/  MUFU.EX2 R54, R54 ;  /* 0x0000003600367308 */ /* 0x000e620000000800 */
[----:B--2---:R-:W-:Y:S01]  /*8830*/  @!P2 FMUL R47, R47, R47 ;  /* 0x0000002f2f2fa220 */ /* 0x004fe20000400000 */
[----:B------:R-:W-:Y:S01]  /*8840*/  FSETP.GEU.AND P2, PT, R59, -126, PT ;  /* 0xc2fc00003b00780b */ /* 0x000fe20003f4e000 */
[----:B------:R-:W2:Y:S04]  /*8850*/  SHFL.BFLY PT, R30, R5, 0x2, 0x1f ;  /* 0x0c401f00051e7f89 */ /* 0x000ea800000e0000 */
[----:B------:R-:W-:Y:S01]  /*8860*/  @!P6 FMUL R70, R70, 0.5 ;  /* 0x3f0000004646e820 */ /* 0x000fe20000400000 */
[----:B------:R-:W3:Y:S01]  /*8870*/  MUFU.EX2 R55, R55 ;  /* 0x0000003700377308 */ /* 0x000ee20000000800 */
[----:B----4-:R-:W-:Y:S01]  /*8880*/  @!P3 FMUL R62, R62, R62 ;  /* 0x0000003e3e3eb220 */ /* 0x010fe20000400000 */
[----:B------:R-:W-:-:S05]  /*8890*/  FSETP.GEU.AND P3, PT, R66, -126, PT ;  /* 0xc2fc00004200780b */ /* 0x000fca0003f6e000 */
[----:B------:R-:W-:Y:S01]  /*88a0*/  @!P2 FMUL R59, R59, 0.5 ;  /* 0x3f0000003b3ba820 */ /* 0x000fe20000400000 */
[----:B------:R-:W4:Y:S01]  /*88b0*/  MUFU.EX2 R70, R70 ;  /* 0x0000004600467308 */ /* 0x000f220000000800 */
[----:B-1----:R-:W-:Y:S01]  /*88c0*/  @!P4 FMUL R54, R54, R54 ;  /* 0x000000363636c220 */ /* 0x002fe20000400000 */
[----:B------:R-:W-:-:S05]  /*88d0*/  FSETP.GEU.AND P4, PT, R63, -126, PT ;  /* 0xc2fc00003f00780b */ /* 0x000fca0003f8e000 */
[----:B------:R-:W-:Y:S01]  /*88e0*/  @!P3 FMUL R66, R66, 0.5 ;  /* 0x3f0000004242b820 */ /* 0x000fe20000400000 */
[----:B------:R-:W1:Y:S01]  /*88f0*/  MUFU.EX2 R59, R59 ;  /* 0x0000003b003b7308 */ /* 0x000e620000000800 */
[----:B---3--:R-:W-:Y:S01]  /*8900*/  @!P5 FMUL R55, R55, R55 ;  /* 0x000000373737d220 */ /* 0x008fe20000400000 */
[----:B------:R-:W-:Y:S02]  /*8910*/  FSETP.GEU.AND P5, PT, R74, -126, PT ;  /* 0xc2fc00004a00780b */ /* 0x000fe40003fae000 */
[----:B--2---:R-:W-:-:S03]  /*8920*/  FMNMX R5, R5, R30, !PT ;  /* 0x0000001e05057209 */ /* 0x004fc60007800000 */
[----:B------:R-:W-:Y:S01]  /*8930*/  @!P4 FMUL R63, R63, 0.5 ;  /* 0x3f0000003f3fc820 */ /* 0x000fe20000400000 */
[----:B------:R-:W2:Y:S01]  /*8940*/  MUFU.EX2 R66, R66 ;  /* 0x0000004200427308 */ /* 0x000ea20000000800 */
[----:B----4-:R-:W-:Y:S01]  /*8950*/  @!P6 FMUL R70, R70, R70 ;  /* 0x000000464646e220 */ /* 0x010fe20000400000 */
[----:B------:R-:W-:-:S04]  /*8960*/  FSETP.NEU.AND P6, PT, R5, -INF , PT ;  /* 0xff8000000500780b */ /* 0x000fc80003fcd000 */
[----:B------:R-:W-:Y:S01]  /*8970*/  FSEL R82, R5, RZ, P6 ;  /* 0x000000ff05527208 */ /* 0x000fe20003000000 */
[----:B------:R-:W-:Y:S01]  /*8980*/  @!P5 FMUL R74, R74, 0.5 ;  /* 0x3f0000004a4ad820 */ /* 0x000fe20000400000 */
[----:B------:R-:W3:Y:S01]  /*8990*/  MUFU.EX2 R63, R63 ;  /* 0x0000003f003f7308 */ /* 0x000ee20000000800 */
[----:B-1----:R-:W-:Y:S01]  /*89a0*/  @!P2 FMUL R59, R59, R59 ;  /* 0x0000003b3b3ba220 */ /* 0x002fe20000400000 */
[----:B------:R-:W-:Y:S01]  /*89b0*/  FSETP.GEU.AND P2, PT, R67, -126, PT ;  /* 0xc2fc00004300780b */ /* 0x000fe20003f4e000 */
[----:B------:R-:W-:Y:S01]  /*89c0*/  FMUL R83, R82, UR56 ;  /* 0x0000003852537c20 */ /* 0x000fe20008400000 */
[----:B------:R-:W-:Y:S01]  /*89d0*/  FSETP.GEU.AND P6, PT, R78, -126, PT ;  /* 0xc2fc00004e00780b */ /* 0x000fe20003fce000 */
[----:B------:R-:W-:Y:S02]  /*89e0*/  FADD R82, -R82, R9 ;  /* 0x0000000952527221 */ /* 0x000fe40000000100 */
[--C-:B------:R-:W-:Y:S01]  /*89f0*/  FFMA R24, R24, UR56, -R83.reuse ;  /* 0x0000003818187c23 */ /* 0x100fe20008000853 */
[----:B------:R-:W1:Y:S01]  /*8a00*/  MUFU.EX2 R74, R74 ;  /* 0x0000004a004a7308 */ /* 0x000e620000000800 */
[----:B--2---:R-:W-:Y:S01]  /*8a10*/  @!P3 FMUL R66, R66, R66 ;  /* 0x000000424242b220 */ /* 0x004fe20000400000 */
[----:B------:R-:W-:Y:S01]  /*8a20*/  FSETP.GEU.AND P3, PT, R71, -126, PT ;  /* 0xc2fc00004700780b */ /* 0x000fe20003f6e000 */
[--C-:B------:R-:W-:Y:S01]  /*8a30*/  FFMA R25, R25, UR56, -R83.reuse ;  /* 0x0000003819197c23 */ /* 0x100fe20008000853 */
[--C-:B------:R-:W-:Y:S01]  /*8a40*/  FFMA R26, R28, UR56, -R83.reuse ;  /* 0x000000381c1a7c23 */ /* 0x100fe20008000853 */
[--C-:B------:R-:W-:Y:S01]  /*8a50*/  FFMA R28, R32, UR56, -R83.reuse ;  /* 0x00000038201c7c23 */ /* 0x100fe20008000853 */
[--C-:B------:R-:W-:Y:S01]  /*8a60*/  FFMA R29, R29, UR56, -R83.reuse ;  /* 0x000000381d1d7c23 */ /* 0x100fe20008000853 */
[----:B------:R-:W-:Y:S01]  /*8a70*/  @!P2 FMUL R67, R67, 0.5 ;  /* 0x3f0000004343a820 */ /* 0x000fe20000400000 */
[--C-:B------:R-:W-:Y:S01]  /*8a80*/  FFMA R32, R33, UR56, -R83.reuse ;  /* 0x0000003821207c23 */ /* 0x100fe20008000853 */
[----:B---3--:R-:W-:Y:S01]  /*8a90*/  @!P4 FMUL R63, R63, R63 ;  /* 0x0000003f3f3fc220 */ /* 0x008fe20000400000 */
[----:B------:R-:W-:Y:S01]  /*8aa0*/  FSETP.GEU.AND P4, PT, R24, -126, PT ;  /* 0xc2fc00001800780b */ /* 0x000fe20003f8e000 */
[----:B------:R-:W-:Y:S01]  /*8ab0*/  @!P6 FMUL R78, R78, 0.5 ;  /* 0x3f0000004e4ee820 */ /* 0x000fe20000400000 */
[--C-:B------:R-:W-:Y:S01]  /*8ac0*/  FFMA R30, R36, UR56, -R83.reuse ;  /* 0x00000038241e7c23 */ /* 0x100fe20008000853 */
[----:B------:R-:W2:Y:S01]  /*8ad0*/  MUFU.EX2 R67, R67 ;  /* 0x0000004300437308 */ /* 0x000ea20000000800 */
[--C-:B------:R-:W-:Y:S01]  /*8ae0*/  FFMA R40, R40, UR56, -R83.reuse ;  /* 0x0000003828287c23 */ /* 0x100fe20008000853 */
[----:B------:R-:W-:Y:S01]  /*8af0*/  @!P3 FMUL R71, R71, 0.5 ;  /* 0x3f0000004747b820 */ /* 0x000fe20000400000 */
[--C-:B------:R-:W-:Y:S01]  /*8b00*/  FFMA R36, R44, UR56, -R83.reuse ;  /* 0x000000382c247c23 */ /* 0x100fe20008000853 */
[----:B-1----:R-:W-:Y:S01]  /*8b10*/  @!P5 FMUL R74, R74, R74 ;  /* 0x0000004a4a4ad220 */ /* 0x002fe20000400000 */
[----:B------:R-:W-:Y:S01]  /*8b20*/  FSETP.GEU.AND P5, PT, R25, -126, PT ;  /* 0xc2fc00001900780b */ /* 0x000fe20003fae000 */
[--C-:B------:R-:W-:Y:S01]  /*8b30*/  FFMA R44, R45, UR56, -R83.reuse ;  /* 0x000000382d2c7c23 */ /* 0x100fe20008000853 */
[--C-:B------:R-:W-:Y:S01]  /*8b40*/  FFMA R48, R48, UR56, -R83.reuse ;  /* 0x0000003830307c23 */ /* 0x100fe20008000853 */
[----:B------:R-:W1:Y:S01]  /*8b50*/  MUFU.EX2 R71, R71 ;  /* 0x0000004700477308 */ /* 0x000e620000000800 */
        /* <DEDUP_REMOVED lines=8> */
[----:B--2---:R-:W-:Y:S01]  /*8be0*/  @!P2 FMUL R67, R67, R67 ;  /* 0x000000434343a220 */ /* 0x004fe20000400000 */
[----:B------:R-:W-:Y:S01]  /*8bf0*/  FSETP.GEU.AND P2, PT, R26, -126, PT ;  /* 0xc2fc00001a00780b */ /* 0x000fe20003f4e000 */
[----:B------:R-:W-:Y:S01]  /*8c00*/  @!P5 FMUL R25, R25, 0.5 ;  /* 0x3f0000001919d820 */ /* 0x000fe20000400000 */
[--C-:B------:R-:W-:Y:S01]  /*8c10*/  FFMA R76, R76, UR56, -R83.reuse ;  /* 0x000000384c4c7c23 */ /* 0x100fe20008000853 */
[--C-:B------:R-:W-:Y:S01]  /*8c20*/  FFMA R80, R80, UR56, -R83.reuse ;  /* 0x0000003850507c23 */ /* 0x100fe20008000853 */
[--C-:B------:R-:W-:Y:S01]  /*8c30*/  FFMA R81, R81, UR56, -R83.reuse ;  /* 0x0000003851517c23 */ /* 0x100fe20008000853 */
[--C-:B------:R-:W-:Y:S01]  /*8c40*/  FFMA R77, R77, UR56, -R83.reuse ;  /* 0x000000384d4d7c23 */ /* 0x100fe20008000853 */
[----:B------:R-:W2:Y:S01]  /*8c50*/  MUFU.EX2 R24, R24 ;  /* 0x0000001800187308 */ /* 0x000ea20000000800 */
[----:B-1----:R-:W-:Y:S01]  /*8c60*/  @!P3 FMUL R71, R71, R71 ;  /* 0x000000474747b220 */ /* 0x002fe20000400000 */
[----:B------:R-:W-:Y:S01]  /*8c70*/  FSETP.GEU.AND P3, PT, R28, -126, PT ;  /* 0xc2fc00001c00780b */ /* 0x000fe20003f6e000 */
[----:B------:R-:W-:Y:S01]  /*8c80*/  FFMA R84, R84, UR56, -R83 ;  /* 0x0000003854547c23 */ /* 0x000fe20008000853 */
[----:B------:R-:W-:Y:S01]  /*8c90*/  FADD R87, R42, R67 ;  /* 0x000000432a577221 */ /* 0x000fe20000000000 */
[----:B------:R-:W-:-:S02]  /*8ca0*/  FMUL R82, R82, UR56 ;  /* 0x0000003852527c20 */ /* 0x000fc40008400000 */
[----:B------:R-:W-:Y:S01]  /*8cb0*/  @!P2 FMUL R26, R26, 0.5 ;  /* 0x3f0000001a1aa820 */ /* 0x000fe20000400000 */
[----:B------:R1:W4:Y:S01]  /*8cc0*/  MUFU.EX2 R75, R25 ;  /* 0x00000019004b7308 */ /* 0x0003220000000800 */
[----:B---3--:R-:W-:Y:S01]  /*8cd0*/  @!P6 FMUL R78, R78, R78 ;  /* 0x0000004e4e4ee220 */ /* 0x008fe20000400000 */
[----:B------:R-:W-:-:S05]  /*8ce0*/  FSETP.GEU.AND P6, PT, R29, -126, PT ;  /* 0xc2fc00001d00780b */ /* 0x000fca0003fce000 */
[----:B------:R-:W-:Y:S01]  /*8cf0*/  @!P3 FMUL R28, R28, 0.5 ;  /* 0x3f0000001c1cb820 */ /* 0x000fe20000400000 */
[----:B------:R-:W3:Y:S01]  /*8d00*/  MUFU.EX2 R26, R26 ;  /* 0x0000001a001a7308 */ /* 0x000ee20000000800 */
[----:B-1----:R-:W-:Y:S01]  /*8d10*/  FFMA R25, R37, UR56, -R83 ;  /* 0x0000003825197c23 */ /* 0x002fe20008000853 */
[----:B--2---:R-:W-:Y:S01]  /*8d20*/  @!P4 FMUL R24, R24, R24 ;  /* 0x000000181818c220 */ /* 0x004fe20000400000 */
[----:B------:R-:W-:-:S04]  /*8d30*/  FSETP.GEU.AND P4, PT, R32, -126, PT ;  /* 0xc2fc00002000780b */ /* 0x000fc80003f8e000 */
[----:B------:R-:W-:Y:S01]  /*8d40*/  @!P6 FMUL R29, R29, 0.5 ;  /* 0x3f0000001d1de820 */ /* 0x000fe20000400000 */
[----:B------:R-:W1:Y:S01]  /*8d50*/  MUFU.EX2 R28, R28 ;  /* 0x0000001c001c7308 */ /* 0x000e620000000800 */
[----:B----4-:R-:W-:Y:S01]  /*8d60*/  @!P5 FMUL R75, R75, R75 ;  /* 0x0000004b4b4bd220 */ /* 0x010fe20000400000 */
[----:B------:R-:W-:-:S06]  /*8d70*/  FSETP.GEU.AND P5, PT, R30, -126, PT ;  /* 0xc2fc00001e00780b */ /* 0x000fcc0003fae000 */
[----:B------:R2:W4:Y:S01]  /*8d80*/  MUFU.EX2 R33, R29 ;  /* 0x0000001d00217308 */ /* 0x0005220000000800 */
[----:B---3--:R-:W-:Y:S01]  /*8d90*/  @!P2 FMUL R26, R26, R26 ;  /* 0x0000001a1a1aa220 */ /* 0x008fe20000400000 */
[----:B------:R-:W-:Y:S01]  /*8da0*/  FSETP.GEU.AND P2, PT, R25, -126, PT ;  /* 0xc2fc00001900780b */ /* 0x000fe20003f4e000 */
[----:B------:R-:W-:-:S04]  /*8db0*/  @!P4 FMUL R32, R32, 0.5 ;  /* 0x3f0000002020c820 */ /* 0x000fc80000400000 */
[----:B------:R-:W-:Y:S01]  /*8dc0*/  @!P5 FMUL R30, R30, 0.5 ;  /* 0x3f0000001e1ed820 */ /* 0x000fe20000400000 */
[----:B------:R-:W3:Y:S01]  /*8dd0*/  MUFU.EX2 R37, R32 ;  /* 0x0000002000257308 */ /* 0x000ee20000000800 */
[----:B--2---:R-:W-:Y:S01]  /*8de0*/  FFMA R29, R41, UR56, -R83 ;  /* 0x00000038291d7c23 */ /* 0x004fe20008000853 */
[----:B-1----:R-:W-:-:S04]  /*8df0*/  @!P3 FMUL R28, R28, R28 ;  /* 0x0000001c1c1cb220 */ /* 0x002fc80000400000 */
[----:B------:R-:W-:Y:S01]  /*8e00*/  FSETP.GEU.AND P3, PT, R29, -126, PT ;  /* 0xc2fc00001d00780b */ /* 0x000fe20003f6e000 */
        /* <DEDUP_REMOVED lines=9> */
[----:B------:R3:W5:Y:S01]  /*8ea0*/  MUFU.EX2 R45, R29 ;  /* 0x0000001d002d7308 */ /* 0x0007620000000800 */
[----:B-1----:R-:W-:Y:S01]  /*8eb0*/  @!P5 FMUL R30, R30, R30 ;  /* 0x0000001e1e1ed220 */ /* 0x002fe20000400000 */
[----:B------:R-:W-:Y:S01]  /*8ec0*/  FSETP.GEU.AND P5, PT, R44, -126, PT ;  /* 0xc2fc00002c00780b */ /* 0x000fe20003fae000 */
[----:B--2---:R-:W-:-:S04]  /*8ed0*/  FFMA R25, R49, UR56, -R83 ;  /* 0x0000003831197c23 */ /* 0x004fc80008000853 */
[----:B------:R-:W-:Y:S01]  /*8ee0*/  @!P4 FMUL R36, R36, 0.5 ;  /* 0x3f0000002424c820 */ /* 0x000fe20000400000 */
[----:B------:R-:W1:Y:S01]  /*8ef0*/  MUFU.EX2 R32, R40 ;  /* 0x0000002800207308 */ /* 0x000e620000000800 */
[----:B----4-:R-:W-:Y:S01]  /*8f00*/  @!P2 FMUL R41, R41, R41 ;  /* 0x000000292929a220 */ /* 0x010fe20000400000 */
[----:B------:R-:W-:Y:S01]  /*8f10*/  FSETP.GEU.AND P2, PT, R48, -126, PT ;  /* 0xc2fc00003000780b */ /* 0x000fe20003f4e000 */
[----:B---3--:R-:W-:-:S04]  /*8f20*/  FFMA R29, R53, UR56, -R83 ;  /* 0x00000038351d7c23 */ /* 0x008fc80008000853 */
[----:B------:R-:W-:Y:S01]  /*8f30*/  @!P5 FMUL R44, R44, 0.5 ;  /* 0x3f0000002c2cd820 */ /* 0x000fe20000400000 */
[----:B------:R-:W2:Y:S01]  /*8f40*/  MUFU.EX2 R36, R36 ;  /* 0x0000002400247308 */ /* 0x000ea20000000800 */
[----:B-----5:R-:W-:Y:S01]  /*8f50*/  @!P3 FMUL R45, R45, R45 ;  /* 0x0000002d2d2db220 */ /* 0x020fe20000400000 */
[----:B------:R-:W-:-:S05]  /*8f60*/  FSETP.GEU.AND P3, PT, R52, -126, PT ;  /* 0xc2fc00003400780b */ /* 0x000fca0003f6e000 */
        /* <DEDUP_REMOVED lines=9> */
[----:B------:R2:W5:Y:S01]  /*9000*/  MUFU.EX2 R44, R52 ;  /* 0x00000034002c7308 */ /* 0x0005620000000800 */
[----:B-1----:R-:W-:Y:S01]  /*9010*/  FFMA R48, R57, UR56, -R83 ;  /* 0x0000003839307c23 */ /* 0x002fe20008000853 */
[----:B---3--:R-:W-:Y:S01]  /*9020*/  @!P5 FMUL R49, R49, R49 ;  /* 0x000000313131d220 */ /* 0x008fe20000400000 */
[----:B------:R-:W-:-:S04]  /*9030*/  FSETP.GEU.AND P5, PT, R56, -126, PT ;  /* 0xc2fc00003800780b */ /* 0x000fc80003fae000 */
[----:B------:R-:W-:Y:S01]  /*9040*/  @!P4 FMUL R29, R29, 0.5 ;  /* 0x3f0000001d1dc820 */ /* 0x000fe20000400000 */
[----:B------:R1:W3:Y:S01]  /*9050*/  MUFU.EX2 R53, R25 ;  /* 0x0000001900357308 */ /* 0x0002e20000000800 */
[----:B----4-:R-:W-:Y:S01]  /*9060*/  @!P2 FMUL R40, R40, R40 ;  /* 0x000000282828a220 */ /* 0x010fe20000400000 */
[----:B------:R-:W-:Y:S01]  /*9070*/  FSETP.GEU.AND P2, PT, R48, -126, PT ;  /* 0xc2fc00003000780b */ /* 0x000fe20003f4e000 */
[----:B--2---:R-:W-:-:S05]  /*9080*/  FFMA R52, R61, UR56, -R83 ;  /* 0x000000383d347c23 */ /* 0x004fca0008000853 */
[----:B------:R-:W-:Y:S01]  /*9090*/  @!P5 FMUL R56, R56, 0.5 ;  /* 0x3f0000003838d820 */ /* 0x000fe20000400000 */
[----:B------:R2:W4:Y:S01]  /*90a0*/  MUFU.EX2 R57, R29 ;  /* 0x0000001d00397308 */ /* 0x0005220000000800 */
[----:B-----5:R-:W-:Y:S01]  /*90b0*/  @!P3 FMUL R44, R44, R44 ;  /* 0x0000002c2c2cb220 */ /* 0x020fe20000400000 */
[----:B------:R-:W-:Y:S01]  /*90c0*/  FSETP.GEU.AND P3, PT, R52, -126, PT ;  /* 0xc2fc00003400780b */ /* 0x000fe20003f6e000 */
[----:B-1----:R-:W-:-:S03]  /*90d0*/  FFMA R25, R69, UR56, -R83 ;  /* 0x0000003845197c23 */ /* 0x002fc60008000853 */
[----:B------:R-:W-:Y:S02]  /*90e0*/  @!P2 FMUL R48, R48, 0.5 ;  /* 0x3f0000003030a820 */ /* 0x000fe40000400000 */
[----:B------:R1:W5:Y:S01]  /*90f0*/  MUFU.EX2 R79, R56 ;  /* 0x00000038004f7308 */ /* 0x0003620000000800 */
[----:B---3--:R-:W-:Y:S01]  /*9100*/  @!P6 FMUL R53, R53, R53 ;  /* 0x000000353535e220 */ /* 0x008fe20000400000 */
[----:B------:R-:W-:Y:S01]  /*9110*/  FSETP.GEU.AND P6, PT, R60, -126, PT ;  /* 0xc2fc00003c00780b */ /* 0x000fe20003fce000 */
[----:B--2---:R-:W-:-:S04]  /*9120*/  FFMA R29, R73, UR56, -R83 ;  /* 0x00000038491d7c23 */ /* 0x004fc80008000853 */
[----:B------:R-:W-:Y:S01]  /*9130*/  @!P3 FMUL R52, R52, 0.5 ;  /* 0x3f0000003434b820 */ /* 0x000fe20000400000 */
[----:B------:R-:W2:Y:S01]  /*9140*/  MUFU.EX2 R48, R48 ;  /* 0x0000003000307308 */ /* 0x000ea20000000800 */
[--C-:B-1----:R-:W-:Y:S01]  /*9150*/  FFMA R56, R65, UR56, -R83.reuse ;  /* 0x0000003841387c23 */ /* 0x102fe20008000853 */
[----:B----4-:R-:W-:Y:S01]  /*9160*/  @!P4 FMUL R57, R57, R57 ;  /* 0x000000393939c220 */ /* 0x010fe20000400000 */
[----:B------:R-:W-:Y:S01]  /*9170*/  FSETP.GEU.AND P4, PT, R64, -126, PT ;  /* 0xc2fc00004000780b */ /* 0x000fe20003f8e000 */
[----:B------:R-:W-:Y:S01]  /*9180*/  FFMA R83, R85, UR56, -R83 ;  /* 0x0000003855537c23 */ /* 0x000fe20008000853 */
[----:B------:R-:W-:Y:S02]  /*9190*/  FADD R85, R34, R59 ;  /* 0x0000003b22557221 */ /* 0x000fe40000000000 */
[----:B------:R-:W-:Y:S01]  /*91a0*/  @!P6 FMUL R60, R60, 0.5 ;  /* 0x3f0000003c3ce820 */ /* 0x000fe20000400000 */
[----:B------:R-:W1:Y:S01]  /*91b0*/  MUFU.EX2 R52, R52 ;  /* 0x0000003400347308 */ /* 0x000e620000000800 */
[----:B-----5:R-:W-:Y:S01]  /*91c0*/  @!P5 FMUL R79, R79, R79 ;  /* 0x0000004f4f4fd220 */ /* 0x020fe20000400000 */
[----:B------:R-:W-:-:S06]  /*91d0*/  FSETP.GEU.AND P5, PT, R56, -126, PT ;  /* 0xc2fc00003800780b */ /* 0x000fcc0003fae000 */
[----:B------:R-:W3:Y:S01]  /*91e0*/  MUFU.EX2 R61, R60 ;  /* 0x0000003c003d7308 */ /* 0x000ee20000000800 */
[----:B--2---:R-:W-:Y:S01]  /*91f0*/  @!P2 FMUL R48, R48, R48 ;  /* 0x000000303030a220 */ /* 0x004fe20000400000 */
[----:B------:R-:W-:Y:S01]  /*9200*/  FSETP.GEU.AND P2, PT, R68, -126, PT ;  /* 0xc2fc00004400780b */ /* 0x000fe20003f4e000 */
[----:B------:R-:W-:-:S04]  /*9210*/  @!P4 FMUL R64, R64, 0.5 ;  /* 0x3f0000004040c820 */ /* 0x000fc80000400000 */
[----:B------:R-:W-:Y:S01]  /*9220*/  @!P5 FMUL R56, R56, 0.5 ;  /* 0x3f0000003838d820 */ /* 0x000fe20000400000 */
[----:B------:R-:W2:Y:S01]  /*9230*/  MUFU.EX2 R65, R64 ;  /* 0x0000004000417308 */ /* 0x000ea20000000800 */
[----:B-1----:R-:W-:Y:S01]  /*9240*/  @!P3 FMUL R52, R52, R52 ;  /* 0x000000343434b220 */ /* 0x002fe20000400000 */
[----:B------:R-:W-:-:S05]  /*9250*/  FSETP.GEU.AND P3, PT, R72, -126, PT ;  /* 0xc2fc00004800780b */ /* 0x000fca0003f6e000 */
[----:B------:R-:W-:Y:S01]  /*9260*/  @!P2 FMUL R68, R68, 0.5 ;  /* 0x3f0000004444a820 */ /* 0x000fe20000400000 */
[----:B------:R-:W1:Y:S01]  /*9270*/  MUFU.EX2 R56, R56 ;  /* 0x0000003800387308 */ /* 0x000e620000000800 */
[----:B---3--:R-:W-:Y:S01]  /*9280*/  @!P6 FMUL R61, R61, R61 ;  /* 0x0000003d3d3de220 */ /* 0x008fe20000400000 */
[----:B------:R-:W-:-:S05]  /*9290*/  FSETP.GEU.AND P6, PT, R25, -126, PT ;  /* 0xc2fc00001900780b */ /* 0x000fca0003fce000 */
[----:B------:R-:W-:Y:S01]  /*92a0*/  @!P3 FMUL R72, R72, 0.5 ;  /* 0x3f0000004848b820 */ /* 0x000fe20000400000 */
[----:B------:R3:W4:Y:S01]  /*92b0*/  MUFU.EX2 R69, R68 ;  /* 0x0000004400457308 */ /* 0x0007220000000800 */
[----:B--2---:R-:W-:Y:S01]  /*92c0*/  @!P4 FMUL R65, R65, R65 ;  /* 0x000000414141c220 */ /* 0x004fe20000400000 */
[----:B------:R-:W-:-:S05]  /*92d0*/  FSETP.GEU.AND P4, PT, R29, -126, PT ;  /* 0xc2fc00001d00780b */ /* 0x000fca0003f8e000 */
[----:B------:R-:W-:Y:S01]  /*92e0*/  @!P6 FMUL R25, R25, 0.5 ;  /* 0x3f0000001919e820 */ /* 0x000fe20000400000 */
[----:B------:R2:W5:Y:S01]  /*92f0*/  MUFU.EX2 R73, R72 ;  /* 0x0000004800497308 */ /* 0x0005620000000800 */
[----:B-1----:R-:W-:Y:S01]  /*9300*/  @!P5 FMUL R56, R56, R56 ;  /* 0x000000383838d220 */ /* 0x002fe20000400000 */
[----:B------:R-:W-:Y:S01]  /*9310*/  FSETP.GEU.AND P5, PT, R76, -126, PT ;  /* 0xc2fc00004c00780b */ /* 0x000fe20003fae000 */
[----:B---3--:R-:W-:-:S04]  /*9320*/  FADD R68, R15, R62 ;  /* 0x0000003e0f447221 */ /* 0x008fc80000000000 */
[----:B------:R-:W-:Y:S01]  /*9330*/  @!P4 FMUL R29, R29, 0.5 ;  /* 0x3f0000001d1dc820 */ /* 0x000fe20000400000 */
[----:B------:R1:W3:Y:S01]  /*9340*/  MUFU.EX2 R60, R25 ;  /* 0x00000019003c7308 */ /* 0x0002e20000000800 */
[----:B----4-:R-:W-:Y:S01]  /*9350*/  @!P2 FMUL R69, R69, R69 ;  /* 0x000000454545a220 */ /* 0x010fe20000400000 */
[----:B------:R-:W-:Y:S01]  /*9360*/  FSETP.GEU.AND P2, PT, R80, -126, PT ;  /* 0xc2fc00005000780b */ /* 0x000fe20003f4e000 */
[----:B------:R-:W-:Y:S01]  /*9370*/  FADD R158, R68, R87 ;  /* 0x00000057449e7221 */ /* 0x000fe20000000000 */
[----:B--2---:R-:W-:-:S03]  /*9380*/  FADD R72, R23, R74 ;  /* 0x0000004a17487221 */ /* 0x004fc60000000000 */
[----:B------:R-:W-:Y:S01]  /*9390*/  @!P5 FMUL R76, R76, 0.5 ;  /* 0x3f0000004c4cd820 */ /* 0x000fe20000400000 */
[----:B------:R2:W4:Y:S01]  /*93a0*/  MUFU.EX2 R64, R29 ;  /* 0x0000001d00407308 */ /* 0x0005220000000800 */
[----:B-1----:R-:W-:Y:S01]  /*93b0*/  FADD R25, -R11, R8 ;  /* 0x000000080b197221 */ /* 0x002fe20000000100 */
[----:B------:R-:W-:Y:S01]  /*93c0*/  FADD R11, R21, R70 ;  /* 0x00000046150b7221 */ /* 0x000fe20000000000 */
[----:B------:R-:W-:Y:S01]  /*93d0*/  FADD R8, R10, R43 ;  /* 0x0000002b0a087221 */ /* 0x000fe20000000000 */
[----:B-----5:R-:W-:Y:S01]  /*93e0*/  @!P3 FMUL R73, R73, R73 ;  /* 0x000000494949b220 */ /* 0x020fe20000400000 */
[----:B------:R-:W-:Y:S01]  /*93f0*/  FSETP.GEU.AND P3, PT, R81, -126, PT ;  /* 0xc2fc00005100780b */ /* 0x000fe20003f6e000 */
[----:B------:R-:W-:Y:S01]  /*9400*/  FMUL R153, R25, UR56 ;  /* 0x0000003819997c20 */ /* 0x000fe20008400000 */
[----:B------:R-:W-:Y:S01]  /*9410*/  @!P2 FMUL R80, R80, 0.5 ;  /* 0x3f0000005050a820 */ /* 0x000fe20000400000 */
[----:B------:R-:W-:Y:S01]  /*9420*/  FADD R154, R8, R11 ;  /* 0x0000000b089a7221 */ /* 0x000fe20000000000 */
[----:B------:R-:W1:Y:S01]  /*9430*/  MUFU.EX2 R9, R76 ;  /* 0x0000004c00097308 */ /* 0x000e620000000800 */
[----:B--2---:R-:W-:Y:S01]  /*9440*/  FADD R29, R14, R47 ;  /* 0x0000002f0e1d7221 */ /* 0x004fe20000000000 */
[----:B------:R-:W-:Y:S01]  /*9450*/  FADD R8, R13, R50 ;  /* 0x000000320d087221 */ /* 0x000fe20000000000 */
[----:B---3--:R-:W-:Y:S01]  /*9460*/  @!P6 FMUL R60, R60, R60 ;  /* 0x0000003c3c3ce220 */ /* 0x008fe20000400000 */
[----:B------:R-:W-:Y:S01]  /*9470*/  FSETP.GEU.AND P6, PT, R82, -126, PT ;  /* 0xc2fc00005200780b */ /* 0x000fe20003fce000 */
[----:B------:R-:W-:Y:S01]  /*9480*/  FADD R159, R29, R72 ;  /* 0x000000481d9f7221 */ /* 0x000fe20000000000 */
[----:B------:R-:W-:Y:S01]  /*9490*/  FADD R29, R31, R54 ;  /* 0x000000361f1d7221 */ /* 0x000fe20000000000 */
[----:B------:R-:W-:Y:S01]  /*94a0*/  FADD R72, R39, R78 ;  /* 0x0000004e27487221 */ /* 0x000fe20000000000 */
[----:B------:R-:W2:Y:S01]  /*94b0*/  MUFU.EX2 R11, R80 ;  /* 0x00000050000b7308 */ /* 0x000ea20000000800 */
[----:B----4-:R-:W-:Y:S01]  /*94c0*/  @!P4 FMUL R64, R64, R64 ;  /* 0x000000404040c220 */ /* 0x010fe20000400000 */
[----:B------:R-:W-:Y:S01]  /*94d0*/  @!P3 FMUL R81, R81, 0.5 ;  /* 0x3f0000005151b820 */ /* 0x000fe20000400000 */
[----:B------:R-:W-:Y:S01]  /*94e0*/  FSETP.GEU.AND P4, PT, R77, -126, PT ;  /* 0xc2fc00004d00780b */ /* 0x000fe20003f8e000 */
[----:B------:R-:W-:Y:S01]  /*94f0*/  FADD R155, R8, R85 ;  /* 0x00000055089b7221 */ /* 0x000fe20000000000 */
[----:B------:R-:W-:Y:S01]  /*9500*/  FADD R8, R27, R58 ;  /* 0x0000003a1b087221 */ /* 0x000fe20000000000 */
[----:B------:R-:W-:Y:S01]  /*9510*/  FADD R161, R29, R72 ;  /* 0x000000481da17221 */ /* 0x000fe20000000000 */
[----:B------:R-:W-:Y:S01]  /*9520*/  FADD R85, R35, R66 ;  /* 0x0000004223557221 */ /* 0x000fe20000000000 */
[----:B------:R3:W4:Y:S01]  /*9530*/  MUFU.EX2 R68, R81 ;  /* 0x0000005100447308 */ /* 0x0007220000000800 */
[----:B-1----:R-:W-:Y:S01]  /*9540*/  @!P5 FMUL R9, R9, R9 ;  /* 0x000000090909d220 */ /* 0x002fe20000400000 */
[----:B------:R-:W-:Y:S01]  /*9550*/  FSETP.GEU.AND P5, PT, R84, -126, PT ;  /* 0xc2fc00005400780b */ /* 0x000fe20003fae000 */
[----:B------:R-:W-:Y:S01]  /*9560*/  FADD R72, R20, R55 ;  /* 0x0000003714487221 */ /* 0x000fe20000000000 */
[----:B------:R-:W-:Y:S01]  /*9570*/  FADD R156, R8, R85 ;  /* 0x00000055089c7221 */ /* 0x000fe20000000000 */
[----:B------:R-:W-:Y:S01]  /*9580*/  FADD R29, R12, R51 ;  /* 0x000000330c1d7221 */ /* 0x000fe20000000000 */
[----:B------:R-:W-:Y:S01]  /*9590*/  FADD R76, R38, R63 ;  /* 0x0000003f264c7221 */ /* 0x000fe20000000000 */
[----:B------:R-:W-:Y:S01]  /*95a0*/  FADD R25, R24, R79 ;  /* 0x0000004f18197221 */ /* 0x000fe20000000000 */
[----:B------:R-:W-:Y:S01]  /*95b0*/  @!P4 FMUL R77, R77, 0.5 ;  /* 0x3f0000004d4dc820 */ /* 0x000fe20000400000 */
[----:B--2---:R-:W-:Y:S01]  /*95c0*/  @!P2 FMUL R11, R11, R11 ;  /* 0x0000000b0b0ba220 */ /* 0x004fe20000400000 */
[----:B------:R-:W-:Y:S01]  /*95d0*/  FSETP.GEU.AND P2, PT, R83, -126, PT ;  /* 0xc2fc00005300780b */ /* 0x000fe20003f4e000 */
[----:B---3--:R-:W-:Y:S01]  /*95e0*/  FADD R81, R46, R71 ;  /* 0x000000472e517221 */ /* 0x008fe20000000000 */
[----:B------:R-:W1:Y:S01]  /*95f0*/  MUFU.EX2 R8, R77 ;  /* 0x0000004d00087308 */ /* 0x000e620000000800 */
[----:B------:R-:W-:Y:S01]  /*9600*/  FADD R157, R29, R76 ;  /* 0x0000004c1d9d7221 */ /* 0x000fe20000000000 */
[----:B------:R-:W-:Y:S01]  /*9610*/  FADD R80, R32, R73 ;  /* 0x0000004920507221 */ /* 0x000fe20000000000 */
[----:B------:R-:W-:Y:S01]  /*9620*/  @!P5 FMUL R84, R84, 0.5 ;  /* 0x3f0000005454d820 */ /* 0x000fe20000400000 */
[----:B------:R-:W-:Y:S01]  /*9630*/  FADD R160, R72, R81 ;  /* 0x0000005148a07221 */ /* 0x000fe20000000000 */
[----:B----4-:R-:W-:Y:S01]  /*9640*/  @!P3 FMUL R68, R68, R68 ;  /* 0x000000444444b220 */ /* 0x010fe20000400000 */
[----:B------:R-:W-:Y:S01]  /*9650*/  FSETP.GEU.AND P3, PT, R153, -126, PT ;  /* 0xc2fc00009900780b */ /* 0x000fe20003f6e000 */
[----:B------:R-:W-:Y:S01]  /*9660*/  FADD R76, R28, R65 ;  /* 0x000000411c4c7221 */ /* 0x000fe20000000000 */
[----:B------:R-:W2:Y:S01]  /*9670*/  MUFU.EX2 R77, R84 ;  /* 0x00000054004d7308 */ /* 0x000ea20000000800 */
[----:B------:R-:W-:Y:S01]  /*9680*/  FADD R81, R40, R11 ;  /* 0x0000000b28517221 */ /* 0x000fe20000000000 */
[----:B------:R-:W-:Y:S01]  /*9690*/  FADD R29, R75, R48 ;  /* 0x000000304b1d7221 */ /* 0x000fe20000000000 */
[----:B------:R-:W-:Y:S01]  /*96a0*/  @!P2 FMUL R83, R83, 0.5 ;  /* 0x3f0000005353a820 */ /* 0x000fe20000400000 */
[----:B------:R-:W-:Y:S01]  /*96b0*/  FADD R86, R45, R64 ;  /* 0x000000402d567221 */ /* 0x000fe20000000000 */
[----:B------:R-:W-:Y:S01]  /*96c0*/  @!P6 FMUL R82, R82, 0.5 ;  /* 0x3f0000005252e820 */ /* 0x000fe20000400000 */
[----:B------:R-:W-:Y:S01]  /*96d0*/  FADD R85, R25, R80 ;  /* 0x0000005019557221 */ /* 0x000fe20000000000 */
[----:B------:R-:W-:Y:S01]  /*96e0*/  FADD R152, R76, R81 ;  /* 0x000000514c987221 */ /* 0x000fe20000000000 */
[----:B------:R3:W4:Y:S01]  /*96f0*/  MUFU.EX2 R72, R83 ;  /* 0x0000005300487308 */ /* 0x0007220000000800 */
[----:B------:R-:W-:Y:S01]  /*9700*/  FADD R86, R29, R86 ;  /* 0x000000561d567221 */ /* 0x000fe20000000000 */
[----:B------:R-:W-:Y:S01]  /*9710*/  FADD R29, R37, R56 ;  /* 0x00000038251d7221 */ /* 0x000fe20000000000 */
[----:B------:R-:W-:Y:S01]  /*9720*/  @!P3 FMUL R153, R153, 0.5 ;  /* 0x3f0000009999b820 */ /* 0x000fe20000400000 */
[----:B------:R-:W-:Y:S01]  /*9730*/  FADD R80, R53, R68 ;  /* 0x0000004435507221 */ /* 0x000fe20000000000 */
[----:B------:R-:W-:Y:S01]  /*9740*/  FADD R25, R26, R61 ;  /* 0x0000003d1a197221 */ /* 0x000fe20000000000 */
[----:B------:R-:W-:Y:S01]  /*9750*/  FADD R76, R36, R9 ;  /* 0x00000009244c7221 */ /* 0x000fe20000000000 */
[----:B-1----:R-:W-:Y:S01]  /*9760*/  @!P4 FMUL R8, R8, R8 ;  /* 0x000000080808c220 */ /* 0x002fe20000400000 */
[----:B------:R-:W-:Y:S01]  /*9770*/  FADD R87, R29, R80 ;  /* 0x000000501d577221 */ /* 0x000fe20000000000 */
[----:B--2---:R-:W-:Y:S01]  /*9780*/  @!P5 FMUL R77, R77, R77 ;  /* 0x0000004d4d4dd220 */ /* 0x004fe20000400000 */
[----:B---3--:R-:W-:Y:S01]  /*9790*/  FADD R83, R25, R76 ;  /* 0x0000004c19537221 */ /* 0x008fe20000000000 */
[----:B------:R-:W1:Y:S01]  /*97a0*/  MUFU.EX2 R82, R82 ;  /* 0x0000005200527308 */ /* 0x000e620000000800 */
[----:B------:R-:W-:Y:S01]  /*97b0*/  FADD R29, R30, R69 ;  /* 0x000000451e1d7221 */ /* 0x000fe20000000000 */
[----:B------:R-:W-:Y:S01]  /*97c0*/  FADD R84, R44, R77 ;  /* 0x0000004d2c547221 */ /* 0x000fe20000000000 */
[----:B------:R-:W-:Y:S01]  /*97d0*/  FADD R25, R33, R52 ;  /* 0x0000003421197221 */ /* 0x000fe20000000000 */
[----:B------:R-:W-:Y:S01]  /*97e0*/  FADD R80, R49, R8 ;  /* 0x0000000831507221 */ /* 0x000fe20000000000 */
[----:B------:R-:W-:Y:S01]  /*97f0*/  FADD R76, R41, R60 ;  /* 0x0000003c294c7221 */ /* 0x000fe20000000000 */
[----:B----4-:R-:W-:Y:S01]  /*9800*/  @!P2 FMUL R72, R72, R72 ;  /* 0x000000484848a220 */ /* 0x010fe20000400000 */
[----:B------:R-:W-:Y:S01]  /*9810*/  FADD R84, R29, R84 ;  /* 0x000000541d547221 */ /* 0x000fe20000000000 */
[----:B------:R-:W2:Y:S01]  /*9820*/  MUFU.EX2 R153, R153 ;  /* 0x0000009900997308 */ /* 0x000ea20000000800 */
        /* <DEDUP_REMOVED lines=18> */
[----:B------:R-:W-:Y:S01]  /*9950*/  F2FP.BF16.F32.PACK_AB R26, R33, R26 ;  /* 0x0000001a211a723e */ /* 0x000fe200000010ff */
[----:B------:R-:W-:Y:S01]  /*9960*/  FADD R154, R154, R155 ;  /* 0x0000009b9a9a7221 */ /* 0x000fe20000000000 */
[----:B--2---:R-:W-:Y:S01]  /*9970*/  @!P3 FMUL R153, R153, R153 ;  /* 0x000000999999b220 */ /* 0x004fe20000400000 */
[----:B------:R-:W-:Y:S01]  /*9980*/  F2FP.BF16.F32.PACK_AB R33, R34, R21 ;  /* 0x000000152221723e */ /* 0x000fe200000010ff */
[----:B------:R1:W2:Y:S01]  /*9990*/  SYNCS.PHASECHK.TRANS64.TRYWAIT P2, [UR6+0x34400], R76 ;  /* 0x0344004cff0075a7 */ /* 0x0002a20008040146 */
[----:B------:R-:W-:Y:S01]  /*99a0*/  F2FP.BF16.F32.PACK_AB R28, R37, R28 ;  /* 0x0000001c251c723e */ /* 0x000fe200000010ff */
[----:B------:R-:W-:Y:S01]  /*99b0*/  FFMA R3, R82, R3, R25 ;  /* 0x0000000352037223 */ /* 0x000fe20000000019 */
[----:B------:R-:W-:Y:S01]  /*99c0*/  F2FP.BF16.F32.PACK_AB R30, R41, R30 ;  /* 0x0000001e291e723e */ /* 0x000fe200000010ff */
[----:B------:R-:W-:Y:S01]  /*99d0*/  FFMA R0, R153, R0, R154 ;  /* 0x0000000099007223 */ /* 0x000fe2000000009a */
[----:B------:R-:W-:Y:S01]  /*99e0*/  F2FP.BF16.F32.PACK_AB R32, R45, R32 ;  /* 0x000000202d20723e */ /* 0x000fe200000010ff */
[-C--:B------:R-:W-:Y:S01]  /*99f0*/  FMUL R90, R90, R153.reuse ;  /* 0x000000995a5a7220 */ /* 0x080fe20000400000 */
[----:B------:R-:W-:Y:S01]  /*9a00*/  F2FP.BF16.F32.PACK_AB R34, R49, R36 ;  /* 0x000000243122723e */ /* 0x000fe200000010ff */
[----:B------:R-:W-:Y:S01]  /*9a10*/  FMUL R91, R91, R153 ;  /* 0x000000995b5b7220 */ /* 0x000fe20000400000 */
[----:B------:R-:W-:Y:S01]  /*9a20*/  F2FP.BF16.F32.PACK_AB R35, R38, R35 ;  /* 0x000000232623723e */ /* 0x000fe200000010ff */
[-C--:B------:R-:W-:Y:S01]  /*9a30*/  FMUL R94, R94, R153.reuse ;  /* 0x000000995e5e7220 */ /* 0x080fe20000400000 */
[----:B------:R-:W-:Y:S01]  /*9a40*/  F2FP.BF16.F32.PACK_AB R36, R53, R40 ;  /* 0x000000283524723e */ /* 0x000fe200000010ff */
[----:B------:R-:W-:Y:S01]  /*9a50*/  FMUL R95, R95, R153 ;  /* 0x000000995f5f7220 */ /* 0x000fe20000400000 */
[----:B------:R-:W-:Y:S01]  /*9a60*/  F2FP.BF16.F32.PACK_AB R37, R42, R23 ;  /* 0x000000172a25723e */ /* 0x000fe200000010ff */
[----:B------:R-:W-:Y:S01]  /*9a70*/  FMUL R98, R98, R153 ;  /* 0x0000009962627220 */ /* 0x000fe20000400000 */
        /* <DEDUP_REMOVED lines=37> */
[----:B------:R-:W-:Y:S01]  /*9cd0*/  F2FP.BF16.F32.PACK_AB R27, R12, R27 ;  /* 0x0000001b0c1b723e */ /* 0x000fe200000010ff */
        /* <DEDUP_REMOVED lines=45> */
.L_x_41:
[----:B------:R-:W-:Y:S05]  /*9fb0*/  @P2 BRA `(.L_x_42) ;  /* 0x0000000000082947 */ /* 0x000fea0003800000 */
[----:B------:R-:W1:Y:S02]  /*9fc0*/  SYNCS.PHASECHK.TRANS64.TRYWAIT P2, [UR6+0x34400], R76 ;  /* 0x0344004cff0075a7 */ /* 0x000e640008040146 */
[----:B-1----:R-:W-:Y:S05]  /*9fd0*/  @!P2 BRA `(.L_x_43) ;  /* 0x0000003c00d8a947 */ /* 0x002fea0003800000 */
.L_x_42:
        /* <DEDUP_REMOVED lines=44> */
.L_x_44:
[----:B------:R-:W-:-:S04]  /*a2a0*/  ULEA UR6, UR51, UR45, 0x3 ;  /* 0x0000002d33067291 */ /* 0x000fc8000f8e183f */
[----:B------:R-:W-:-:S04]  /*a2b0*/  UIADD3 UR6, UR6, 0x34428, URZ ;  /* 0x0003442806067890 */ /* 0x000fc8000fffe03f */
[----:B------:R-:W-:-:S09]  /*a2c0*/  UPRMT UR6, URZ, 0x654, UR6 ;  /* 0x000006543f067896 */ /* 0x000fd20008000006 */
[----:B------:R-:W-:Y:S01]  /*a2d0*/  SYNCS.ARRIVE.TRANS64.RED.A1T0 RZ, [UR6], RZ ;  /* 0x000000ffffff79a7 */ /* 0x000fe20008100406 */
[----:B------:R-:W-:Y:S05]  /*a2e0*/  @P1 BRA `(.L_x_45) ;  /* 0x0000000000041947 */ /* 0x000fea0003800000 */
[----:B------:R-:W-:Y:S01]  /*a2f0*/  BPT.TRAP 0x1 ;  /* 0x000000040000795c */ /* 0x000fe20000300000 */
.L_x_45:
[----:B------:R-:W-:-:S04]  /*a300*/  UIADD3 UR51, UR51, 0x1, URZ ;  /* 0x0000000133337890 */ /* 0x000fc8000fffe03f */
[----:B------:R-:W-:-:S04]  /*a310*/  UISETP.NE.AND UP0, UPT, UR51, 0x5, UPT ;  /* 0x000000053300788c */ /* 0x000fc8000bf05270 */
[----:B------:R-:W-:Y:S01]  /*a320*/  USEL UR51, UR51, URZ, UP0 ;  /* 0x0000003f33337287 */ /* 0x000fe20008000000 */
[----:B------:R-:W-:Y:S11]  /*a330*/  @!P0 BRA `(.L_x_46) ;  /* 0x0000000000048947 */ /* 0x000ff60003800000 */
[----:B------:R-:W-:Y:S01]  /*a340*/  BPT.TRAP 0x1 ;  /* 0x000000040000795c */ /* 0x000fe20000300000 */
.L_x_46:
[----:B------:R-:W-:-:S04]  /*a350*/  ULEA UR6, UR51, UR45, 0x3 ;  /* 0x0000002d33067291 */ /* 0x000fc8000f8e183f */
[----:B------:R-:W-:-:S04]  /*a360*/  UIADD3 UR6, UR6, 0x34428, URZ ;  /* 0x0003442806067890 */ /* 0x000fc8000fffe03f */
[----:B------:R-:W-:-:S09]  /*a370*/  UPRMT UR6, URZ, 0x654, UR6 ;  /* 0x000006543f067896 */ /* 0x000fd20008000006 */
[----:B------:R-:W-:Y:S01]  /*a380*/  SYNCS.ARRIVE.TRANS64.RED.A1T0 RZ, [UR6], RZ ;  /* 0x000000ffffff79a7 */ /* 0x000fe20008100406 */
[----:B------:R-:W-:Y:S05]  /*a390*/  @P1 BRA `(.L_x_47) ;  /* 0x0000000000041947 */ /* 0x000fea0003800000 */
[----:B------:R-:W-:Y:S01]  /*a3a0*/  BPT.TRAP 0x1 ;  /* 0x000000040000795c */ /* 0x000fe20000300000 */
.L_x_47:
[----:B------:R-:W-:Y:S01]  /*a3b0*/  UIADD3 UR10, UR10, 0x1, URZ ;  /* 0x000000010a0a7890 */ /* 0x000fe2000fffe03f */
[C---:B------:R-:W-:Y:S01]  /*a3c0*/  ISETP.GT.AND P2, PT, R7.reuse, 0x1, PT ;  /* 0x000000010700780c */ /* 0x040fe20003f44270 */
[----:B------:R-:W-:Y:S01]  /*a3d0*/  UIADD3 UR51, UR51, 0x1, URZ ;  /* 0x0000000133337890 */ /* 0x000fe2000fffe03f */
[----:B------:R-:W-:Y:S01]  /*a3e0*/  IADD3 R7, R7, -0x1, RZ ;  /* 0xffffffff07077810 */ /* 0x000fe20007ffe0ff */
[----:B------:R-:W-:Y:S01]  /*a3f0*/  UISETP.NE.AND UP1, UPT, UR10, 0x5, UPT ;  /* 0x000000050a00788c */ /* 0x000fe2000bf25270 */
[----:B------:R-:W-:Y:S01]  /*a400*/  IADD3 R4, R4, 0x80, RZ ;  /* 0x0000008004047810 */ /* 0x000fe20007ffe0ff */
[----:B------:R-:W-:Y:S01]  /*a410*/  UISETP.NE.AND UP0, UPT, UR51, 0x5, UPT ;  /* 0x000000053300788c */ /* 0x000fe2000bf05270 */
[----:B-1----:R-:W-:Y:S01]  /*a420*/  IMAD.MOV.U32 R9, RZ, RZ, R5 ;  /* 0x000000ffff097224 */ /* 0x002fe200078e0005 */
[----:B------:R-:W-:Y:S01]  /*a430*/  USEL UR6, URZ, 0x1, UP1 ;  /* 0x000000013f067887 */ /* 0x000fe20008800000 */
[----:B------:R-:W-:Y:S01]  /*a440*/  MOV R8, R6 ;  /* 0x0000000600087202 */ /* 0x000fe20000000f00 */
[----:B------:R-:W-:-:S02]  /*a450*/  USEL UR51, UR51, URZ, UP0 ;  /* 0x0000003f33337287 */ /* 0x000fc40008000000 */
[----:B------:R-:W-:Y:S02]  /*a460*/  USEL UR37, UR10, URZ, UP1 ;  /* 0x0000003f0a257287 */ /* 0x000fe40008800000 */
[----:B------:R-:W-:Y:S01]  /*a470*/  LOP3.LUT R18, R18, UR6, RZ, 0x3c, !PT ;  /* 0x0000000612127c12 */ /* 0x000fe2000f8e3cff */
[----:B------:R-:W-:Y:S09]  /*a480*/  @P2 BRA `(.L_x_48) ;  /* 0xffffffc800d02947 */ /* 0x000ff2000383ffff */
.L_x_37:
[----:B------:R-:W-:-:S04]  /*a490*/  ULOP3.LUT UR4, UR48, 0x1, URZ, 0xfc, !UPT ;  /* 0x0000000130047892 */ /* 0x000fc8000f8efc3f */
[----:B------:R-:W-:-:S06]  /*a4a0*/  UISETP.NE.AND UP0, UPT, UR4, 0x3, UPT ;  /* 0x000000030400788c */ /* 0x000fcc000bf05270 */
[----:B------:R-:W-:-:S13]  /*a4b0*/  PLOP3.LUT P2, PT, PT, PT, UP0, 0x80, 0x0 ;  /* 0x000000000000781c */ /* 0x000fda0003f4f008 */
[----:B------:R-:W-:Y:S05]  /*a4c0*/  @!P2 BRA `(.L_x_49) ;  /* 0x000000000004a947 */ /* 0x000fea0003800000 */
[----:B------:R-:W-:Y:S01]  /*a4d0*/  BPT.TRAP 0x1 ;  /* 0x000000040000795c */ /* 0x000fe20000300000 */
.L_x_49:
[----:B------:R-:W-:Y:S02]  /*a4e0*/  UISETP.GT.U32.AND UP0, UPT, UR48, 0x1, UPT ;  /* 0x000000013000788c */ /* 0x000fe4000bf04070 */
[----:B------:R-:W-:-:S04]  /*a4f0*/  ULEA UR4, UR46, UR45, 0x3 ;  /* 0x0000002d2e047291 */ /* 0x000fc8000f8e183f */
[----:B------:R-:W-:Y:S01]  /*a500*/  UIADD3 UR4, UR4, 0x34460, URZ ;  /* 0x0003446004047890 */ /* 0x000fe2000fffe03f */
[----:B------:R-:W-:-:S03]  /*a510*/  PLOP3.LUT P2, PT, PT, PT, UP0, 0x80, 0x0 ;  /* 0x000000000000781c */ /* 0x000fc60003f4f008 */
[----:B------:R-:W-:-:S09]  /*a520*/  UPRMT UR4, URZ, 0x654, UR4 ;  /* 0x000006543f047896 */ /* 0x000fd20008000004 */
[----:B------:R-:W-:Y:S01]  /*a530*/  SYNCS.ARRIVE.TRANS64.RED.A1T0 RZ, [UR4], RZ ;  /* 0x000000ffffff79a7 */ /* 0x000fe20008100404 */
[----:B------:R-:W-:Y:S05]  /*a540*/  @P2 BRA `(.L_x_50) ;  /* 0x0000000000042947 */ /* 0x000fea0003800000 */
[----:B------:R-:W-:Y:S01]  /*a550*/  BPT.TRAP 0x1 ;  /* 0x000000040000795c */ /* 0x000fe20000300000 */
.L_x_50:
[----:B------:R-:W-:Y:S05]  /*a560*/  @!P0 BRA `(.L_x_51) ;  /* 0x0000000000048947 */ /* 0x000fea0003800000 */
[----:B------:R-:W-:Y:S01]  /*a570*/  BPT.TRAP 0x1 ;  /* 0x000000040000795c */ /* 0x000fe20000300000 */
.L_x_51:
[----:B------:R-:W-:-:S04]  /*a580*/  ULEA UR51, UR51, UR45, 0x3 ;  /* 0x0000002d33337291 */ /* 0x000fc8000f8e183f */
[----:B------:R-:W-:-:S04]  /*a590*/  UIADD3 UR51, UR51, 0x34428, URZ ;  /* 0x0003442833337890 */ /* 0x000fc8000fffe03f */
[----:B------:R-:W-:-:S09]  /*a5a0*/  UPRMT UR51, URZ, 0x654, UR51 ;  /* 0x000006543f337896 */ /* 0x000fd20008000033 */
[----:B------:R-:W-:Y:S01]  /*a5b0*/  SYNCS.ARRIVE.TRANS64.RED.A1T0 RZ, [UR51], RZ ;  /* 0x000000ffffff79a7 */ /* 0x000fe20008100433 */
[----:B------:R-:W-:Y:S05]  /*a5c0*/  @P1 BRA `(.L_x_52) ;  /* 0x0000000000041947 */ /* 0x000fea0003800000 */
[----:B------:R-:W-:Y:S01]  /*a5d0*/  BPT.TRAP 0x1 ;  /* 0x000000040000795c */ /* 0x000fe20000300000 */
.L_x_52:
[----:B------:R-:W1:Y:S01]  /*a5e0*/  SHFL.BFLY PT, R4, R3, 0x1, 0x1f ;  /* 0x0c201f0003047f89 */ /* 0x000e6200000e0000 */
[----:B------:R-:W-:Y:S01]  /*a5f0*/  BSSY B0, `(.L_x_53) ;  /* 0x0000023000007945 */ /* 0x000fe20003800000 */
[----:B------:R-:W-:Y:S01]  /*a600*/  MOV R11, 0x7f800000 ;  /* 0x7f800000000b7802 */ /* 0x000fe20000000f00 */
[----:B------:R-:W-:Y:S01]  /*a610*/  IMAD.MOV.U32 R10, RZ, RZ, 0x3f800000 ;  /* 0x3f800000ff0a7424 */ /* 0x000fe200078e00ff */
[----:B------:R-:W2:Y:S01]  /*a620*/  SHFL.BFLY PT, R7, R0, 0x1, 0x1f ;  /* 0x0c201f0000077f89 */ /* 0x000ea200000e0000 */
[----:B------:R-:W-:Y:S02]  /*a630*/  MOV R8, 0x3f800000 ;  /* 0x3f80000000087802 */ /* 0x000fe40000000f00 */
[----:B------:R-:W-:Y:S01]  /*a640*/  MOV R13, 0x7f800000 ;  /* 0x7f800000000d7802 */ /* 0x000fe20000000f00 */
[----:B-1----:R-:W-:Y:S01]  /*a650*/  FADD R4, R4, R3 ;  /* 0x0000000304047221 */ /* 0x002fe20000000000 */
[----:B--2---:R-:W-:-:S04]  /*a660*/  FADD R14, R7, R0 ;  /* 0x00000000070e7221 */ /* 0x004fc80000000000 */
[----:B------:R-:W1:Y:S04]  /*a670*/  SHFL.BFLY PT, R9, R4, 0x2, 0x1f ;  /* 0x0c401f0004097f89 */ /* 0x000e6800000e0000 */
[----:B------:R-:W2:Y:S01]  /*a680*/  SHFL.BFLY PT, R21, R14, 0x2, 0x1f ;  /* 0x0c401f000e157f89 */ /* 0x000ea200000e0000 */
[C---:B-1----:R-:W-:Y:S01]  /*a690*/  FSETP.NE.AND P0, PT, R4.reuse, -R9, PT ;  /* 0x800000090400720b */ /* 0x042fe20003f05000 */
[----:B------:R-:W-:Y:S01]  /*a6a0*/  FADD R3, R4, R9 ;  /* 0x0000000904037221 */ /* 0x000fe20000000000 */
[----:B--2---:R-:W-:-:S11]  /*a6b0*/  FADD R7, R14, R21 ;  /* 0x000000150e077221 */ /* 0x004fd60000000000 */
[----:B------:R-:W-:Y:S05]  /*a6c0*/  @!P0 BRA `(.L_x_54) ;  /* 0x0000000000548947 */ /* 0x000fea0003800000 */
[----:B------:R-:W-:Y:S01]  /*a6d0*/  VIADD R0, R3, 0x1800000 ;  /* 0x0180000003007836 */ /* 0x000fe20000000000 */
[----:B------:R-:W-:Y:S04]  /*a6e0*/  BSSY B1, `(.L_x_55) ;  /* 0x000000c000017945 */ /* 0x000fe80003800000 */
[----:B------:R-:W-:-:S04]  /*a6f0*/  LOP3.LUT R0, R0, 0x7f800000, RZ, 0xc0, !PT ;  /* 0x7f80000000007812 */ /* 0x000fc800078ec0ff */
[----:B------:R-:W-:-:S13]  /*a700*/  ISETP.GT.U32.AND P0, PT, R0, 0x1ffffff, PT ;  /* 0x01ffffff0000780c */ /* 0x000fda0003f04070 */
[----:B------:R-:W-:Y:S05]  /*a710*/  @P0 BRA `(.L_x_56) ;  /* 0x0000000000100947 */ /* 0x000fea0003800000 */
[----:B------:R-:W-:-:S07]  /*a720*/  MOV R12, 0xa740 ;  /* 0x0000a740000c7802 */ /* 0x000fce0000000f00 */
[----:B------:R-:W-:Y:S05]  /*a730*/  CALL.REL.NOINC `($__internal_0_$__cuda_sm20_rcp_rn_f32_slowpath) ;  /* 0x0000003c00107944 */ /* 0x000fea0003c00000 */
[----:B------:R-:W-:Y:S01]  /*a740*/  MOV R8, R4 ;  /* 0x0000000400087202 */ /* 0x000fe20000000f00 */
[----:B------:R-:W-:Y:S06]  /*a750*/  BRA `(.L_x_57) ;  /* 0x0000000000107947 */ /* 0x000fec0003800000 */
.L_x_56:
[----:B------:R-:W1:Y:S02]  /*a760*/  MUFU.RCP R8, R3 ;  /* 0x0000000300087308 */ /* 0x000e640000001000 */
[----:B-1----:R-:W-:-:S04]  /*a770*/  FFMA R0, R3, R8, -1 ;  /* 0xbf80000003007423 */ /* 0x002fc80000000008 */
[----:B------:R-:W-:-:S04]  /*a780*/  FADD.FTZ R9, -R0, -RZ ;  /* 0x800000ff00097221 */ /* 0x000fc80000010100 */
[----:B------:R-:W-:-:S07]  /*a790*/  FFMA R8, R8, R9, R8 ;  /* 0x0000000908087223 */ /* 0x000fce0000000008 */
.L_x_57:
[----:B------:R-:W-:Y:S05]  /*a7a0*/  BSYNC B1 ;  /* 0x0000000000017941 */ /* 0x000fea0003800000 */
.L_x_55:
[----:B------:R-:W-:Y:S01]  /*a7b0*/  FSETP.GEU.AND P0, PT, |R3|, 1.175494350822287508e-38, PT ;  /* 0x008000000300780b */ /* 0x000fe20003f0e200 */
[----:B------:R-:W-:-:S12]  /*a7c0*/  ULDC UR4, c[0x0][0x600] ;  /* 0x0001800000047ab9 */ /* 0x000fd80000000800 */
[----:B------:R-:W-:-:S04]  /*a7d0*/  @!P0 FMUL R3, R3, 16777216 ;  /* 0x4b80000003038820 */ /* 0x000fc80000400000 */
[----:B------:R-:W1:Y:S02]  /*a7e0*/  MUFU.LG2 R0, R3 ;  /* 0x0000000300007308 */ /* 0x000e640000000c00 */
[----:B-1----:R-:W-:-:S04]  /*a7f0*/  @!P0 FADD R0, R0, -24 ;  /* 0xc1c0000000008421 */ /* 0x002fc80000000000 */
[----:B------:R-:W-:-:S04]  /*a800*/  FMUL R0, R0, 0.69314718246459960938 ;  /* 0x3f31721800007820 */ /* 0x000fc80000400000 */
[----:B------:R-:W-:-:S07]  /*a810*/  FFMA R13, R5, UR4, R0 ;  /* 0x00000004050d7c23 */ /* 0x000fce0008000000 */
.L_x_54:
[----:B------:R-:W-:Y:S05]  /*a820*/  BSYNC B0 ;  /* 0x0000000000007941 */ /* 0x000fea0003800000 */
.L_x_53:
[----:B------:R-:W-:Y:S01]  /*a830*/  FSETP.NE.AND P0, PT, R14, -R21, PT ;  /* 0x800000150e00720b */ /* 0x000fe20003f05000 */
[----:B------:R-:W-:Y:S01]  /*a840*/  ULDC UR4, c[0x0][0x608] ;  /* 0x0001820000047ab9 */ /* 0x000fe20000000800 */
[----:B------:R-:W-:Y:S01]  /*a850*/  BSSY B0, `(.L_x_58) ;  /* 0x0000039000007945 */ /* 0x000fe20003800000 */
[----:B------:R-:W-:-:S04]  /*a860*/  FMUL R8, R8, UR4 ;  /* 0x0000000408087c20 */ /* 0x000fc80008400000 */
        /* <DEDUP_REMOVED lines=32> */
[----:B------:R-:W-:Y:S06]  /*aa70*/  @!P0 BRA `(.L_x_59) ;  /* 0x0000000000588947 */ /* 0x000fec0003800000 */
[----:B------:R-:W-:Y:S01]  /*aa80*/  IADD3 R0, R7, 0x1800000, RZ ;  /* 0x0180000007007810 */ /* 0x000fe20007ffe0ff */
[----:B------:R-:W-:Y:S03]  /*aa90*/  BSSY B1, `(.L_x_60) ;  /* 0x000000d000017945 */ /* 0x000fe60003800000 */
[----:B------:R-:W-:-:S04]  /*aaa0*/  LOP3.LUT R0, R0, 0x7f800000, RZ, 0xc0, !PT ;  /* 0x7f80000000007812 */ /* 0x000fc800078ec0ff */
[----:B------:R-:W-:-:S13]  /*aab0*/  ISETP.GT.U32.AND P0, PT, R0, 0x1ffffff, PT ;  /* 0x01ffffff0000780c */ /* 0x000fda0003f04070 */
[----:B------:R-:W-:Y:S05]  /*aac0*/  @P0 BRA `(.L_x_61) ;  /* 0x0000000000140947 */ /* 0x000fea0003800000 */
[----:B------:R-:W-:Y:S01]  /*aad0*/  IMAD.MOV.U32 R3, RZ, RZ, R7 ;  /* 0x000000ffff037224 */ /* 0x000fe200078e0007 */
[----:B------:R-:W-:-:S07]  /*aae0*/  MOV R12, 0xab00 ;  /* 0x0000ab00000c7802 */ /* 0x000fce0000000f00 */
[----:B------:R-:W-:Y:S05]  /*aaf0*/  CALL.REL.NOINC `($__internal_0_$__cuda_sm20_rcp_rn_f32_slowpath) ;  /* 0x0000003800207944 */ /* 0x000fea0003c00000 */
[----:B------:R-:W-:Y:S01]  /*ab00*/  MOV R10, R4 ;  /* 0x00000004000a7202 */ /* 0x000fe20000000f00 */
[----:B------:R-:W-:Y:S06]  /*ab10*/  BRA `(.L_x_62) ;  /* 0x0000000000107947 */ /* 0x000fec0003800000 */
.L_x_61:
[----:B------:R-:W1:Y:S02]  /*ab20*/  MUFU.RCP R10, R7 ;  /* 0x00000007000a7308 */ /* 0x000e640000001000 */
[----:B-1----:R-:W-:-:S04]  /*ab30*/  FFMA R0, R7, R10, -1 ;  /* 0xbf80000007007423 */ /* 0x002fc8000000000a */
[----:B------:R-:W-:-:S04]  /*ab40*/  FADD.FTZ R3, -R0, -RZ ;  /* 0x800000ff00037221 */ /* 0x000fc80000010100 */
[----:B------:R-:W-:-:S07]  /*ab50*/  FFMA R10, R10, R3, R10 ;  /* 0x000000030a0a7223 */ /* 0x000fce000000000a */
.L_x_62:
[----:B------:R-:W-:Y:S05]  /*ab60*/  BSYNC B1 ;  /* 0x0000000000017941 */ /* 0x000fea0003800000 */
.L_x_60:
[----:B------:R-:W-:Y:S01]  /*ab70*/  FSETP.GEU.AND P0, PT, |R7|, 1.175494350822287508e-38, PT ;  /* 0x008000000700780b */ /* 0x000fe20003f0e200 */
[----:B------:R-:W-:-:S12]  /*ab80*/  ULDC UR4, c[0x0][0x600] ;  /* 0x0001800000047ab9 */ /* 0x000fd80000000800 */
[----:B------:R-:W-:-:S04]  /*ab90*/  @!P0 FMUL R7, R7, 16777216 ;  /* 0x4b80000007078820 */ /* 0x000fc80000400000 */
[----:B------:R-:W1:Y:S02]  /*aba0*/  MUFU.LG2 R0, R7 ;  /* 0x0000000700007308 */ /* 0x000e640000000c00 */
[----:B-1----:R-:W-:-:S04]  /*abb0*/  @!P0 FADD R0, R0, -24 ;  /* 0xc1c0000000008421 */ /* 0x002fc80000000000 */
[----:B------:R-:W-:-:S04]  /*abc0*/  FMUL R11, R0, 0.69314718246459960938 ;  /* 0x3f317218000b7820 */ /* 0x000fc80000400000 */
[----:B------:R-:W-:-:S07]  /*abd0*/  FFMA R11, R6, UR4, R11 ;  /* 0x00000004060b7c23 */ /* 0x000fce000800000b */
.L_x_59:
[----:B------:R-:W-:Y:S05]  /*abe0*/  BSYNC B0 ;  /* 0x0000000000007941 */ /* 0x000fea0003800000 */
.L_x_58:
[----:B------:R-:W-:Y:S01]  /*abf0*/  SHF.L.U32 R0, R19, 0x1f, RZ ;  /* 0x0000001f13007819 */ /* 0x000fe200000006ff */
[----:B------:R-:W-:Y:S01]  /*ac00*/  UISETP.NE.AND UP0, UPT, UR50, 0x1, UPT ;  /* 0x000000013200788c */ /* 0x000fe2000bf05270 */
[----:B------:R-:W-:Y:S01]  /*ac10*/  LOP3.LUT P0, RZ, R2, 0x3, RZ, 0xc0, !PT ;  /* 0x0000000302ff7812 */ /* 0x000fe2000780c0ff */
[----:B------:R-:W-:Y:S01]  /*ac20*/  UISETP.NE.AND UP1, UPT, UR50, 0x2, UPT ;  /* 0x000000023200788c */ /* 0x000fe2000bf25270 */
[----:B------:R-:W1:Y:S01]  /*ac30*/  SYNCS.PHASECHK.TRANS64.TRYWAIT P1, [UR40+0x8], R0 ;  /* 0x00000800ff0075a7 */ /* 0x000e620008020168 */
[----:B------:R-:W-:Y:S01]  /*ac40*/  ULDC UR4, c[0x0][0x608] ;  /* 0x0001820000047ab9 */ /* 0x000fe20000000800 */
[----:B------:R-:W-:Y:S01]  /*ac50*/  USHF.L.U32 UR42, UR42, 0x6, URZ ;  /* 0x000000062a2a7899 */ /* 0x000fe2000800063f */
[----:B------:R-:W-:-:S05]  /*ac60*/  FMUL R10, R10, UR4 ;  /* 0x000000040a0a7c20 */ /* 0x000fca0008400000 */
[----:B------:R-:W-:Y:S02]  /*ac70*/  @!UP0 ULOP3.LUT UP2, URZ, UR46, 0x2, URZ, 0xc0, !UPT ;  /* 0x000000022e3f8892 */ /* 0x000fe4000f84c03f */
[----:B------:R-:W-:Y:S02]  /*ac80*/  @!UP0 ULOP3.LUT UR46, UR46, 0x1, URZ, 0xc0, !UPT ;  /* 0x000000012e2e8892 */ /* 0x000fe4000f8ec03f */
[----:B------:R-:W-:Y:S02]  /*ac90*/  @!UP0 USEL UR5, URZ, 0x1, UP2 ;  /* 0x000000013f058887 */ /* 0x000fe40009000000 */
[----:B------:R-:W-:Y:S02]  /*aca0*/  @!UP1 UIADD3 UR6, UR46, 0x1, URZ ;  /* 0x000000012e069890 */ /* 0x000fe4000fffe03f */
[----:B------:R-:W-:Y:S02]  /*acb0*/  @!UP0 ULOP3.LUT UR36, UR36, UR5, URZ, 0x3c, !UPT ;  /* 0x0000000524248292 */ /* 0x000fe4000f8e3c3f */
[----:B------:R-:W-:-:S02]  /*acc0*/  @!UP1 UISETP.GT.U32.AND UP2, UPT, UR6, 0x1, UPT ;  /* 0x000000010600988c */ /* 0x000fc4000bf44070 */
[----:B------:R-:W-:Y:S02]  /*acd0*/  @!UP1 ULOP3.LUT UR46, UR46, 0x1, URZ, 0xc, !UPT ;  /* 0x000000012e2e9892 */ /* 0x000fe4000f8e0c3f */
[----:B------:R-:W-:-:S04]  /*ace0*/  @!UP1 USEL UR5, URZ, 0x1, !UP2 ;  /* 0x000000013f059887 */ /* 0x000fc8000d000000 */
[----:B------:R-:W-:Y:S01]  /*acf0*/  @!UP1 ULOP3.LUT UR36, UR36, UR5, URZ, 0x3c, !UPT ;  /* 0x0000000524249292 */ /* 0x000fe2000f8e3c3f */
[----:B-1----:R-:W-:Y:S11]  /*ad00*/  @!P1 BRA `(.L_x_63) ;  /* 0x0000003000a49947 */ /* 0x002ff60003800000 */
.L_x_131:
[----:B------:R-:W-:Y:S04]  /*ad10*/  BSSY B0, `(.L_x_64) ;  /* 0x000001a000007945 */ /* 0x000fe80003800000 */
[----:B------:R-:W-:Y:S05]  /*ad20*/  @P0 BRA `(.L_x_65) ;  /* 0x0000000000600947 */ /* 0x000fea0003800000 */
[----:B------:R-:W2:Y:S01]  /*ad30*/  LDC R4, c[0x0][0xa10] ;  /* 0x00028400ff047b82 */ /* 0x000ea20000000800 */
[----:B-1----:R-:W-:Y:S01]  /*ad40*/  LOP3.LUT R0, R2, 0x60, RZ, 0xc0, !PT ;  /* 0x0000006002007812 */ /* 0x002fe200078ec0ff */
[----:B------:R-:W-:Y:S01]  /*ad50*/  ULDC UR4, c[0x0][0x288] ;  /* 0x0000a20000047ab9 */ /* 0x000fe20000000800 */
[----:B------:R-:W-:Y:S02]  /*ad60*/  SHF.R.U32.HI R3, RZ, 0x2, R2 ;  /* 0x00000002ff037819 */ /* 0x000fe40000011602 */
[----:B------:R-:W-:Y:S02]  /*ad70*/  SHF.R.U32.HI R0, RZ, 0x5, R0 ;  /* 0x00000005ff007819 */ /* 0x000fe40000011600 */
[----:B------:R-:W-:Y:S01]  /*ad80*/  IADD3 R5, RZ, -UR39, RZ ;  /* 0x80000027ff057c10 */ /* 0x000fe2000fffe0ff */
[----:B------:R-:W1:Y:S01]  /*ad90*/  LDC.64 R6, c[0x0][0x688] ;  /* 0x0001a200ff067b82 */ /* 0x000e620000000a00 */
[----:B------:R-:W-:Y:S01]  /*ada0*/  LOP3.LUT R3, R3, 0x7, RZ, 0xc0, !PT ;  /* 0x0000000703037812 */ /* 0x000fe200078ec0ff */
[----:B------:R-:W-:-:S05]  /*adb0*/  IMAD.SHL.U32 R0, R0, 0x10, RZ ;  /* 0x0000001000007824 */ /* 0x000fca00078e00ff */
[----:B------:R-:W-:Y:S01]  /*adc0*/  LOP3.LUT R3, R0, 0xfffffff0, R3, 0xe2, !PT ;  /* 0xfffffff000037812 */ /* 0x000fe200078ee203 */
[----:B--2---:R-:W-:-:S04]  /*add0*/  IMAD R5, R4, R5, UR38 ;  /* 0x0000002604057e24 */ /* 0x004fc8000f8e0205 */
[----:B-1----:R-:W-:Y:S01]  /*ade0*/  IMAD R0, R5, R6, UR42 ;  /* 0x0000002a05007e24 */ /* 0x002fe2000f8e0206 */
[----:B------:R-:W-:-:S03]  /*adf0*/  IADD3 R5, R3, UR42, RZ ;  /* 0x0000002a03057c10 */ /* 0x000fc6000fffe0ff */
[----:B------:R-:W-:Y:S01]  /*ae00*/  IMAD R0, R7, UR44, R0 ;  /* 0x0000002c07007c24 */ /* 0x000fe2000f8e0200 */
[C---:B------:R-:W-:Y:S02]  /*ae10*/  IADD3 R4, R5.reuse, 0x8, RZ ;  /* 0x0000000805047810 */ /* 0x040fe40007ffe0ff */
[----:B------:R-:W-:Y:S02]  /*ae20*/  ISETP.GE.U32.AND P0, PT, R5, UR4, PT ;  /* 0x0000000405007c0c */ /* 0x000fe4000bf06070 */
[----:B------:R-:W-:Y:S02]  /*ae30*/  IADD3 R3, P2, R3, R0, RZ ;  /* 0x0000000003037210 */ /* 0x000fe40007f5e0ff */
[----:B------:R-:W-:Y:S01]  /*ae40*/  ISETP.GE.U32.AND P1, PT, R4, UR4, PT ;  /* 0x0000000404007c0c */ /* 0x000fe2000bf26070 */
[----:B------:R-:W-:Y:S01]  /*ae50*/  ULDC.64 UR4, c[0x0][0x680] ;  /* 0x0001a00000047ab9 */ /* 0x000fe20000000a00 */
[----:B------:R-:W-:Y:S02]  /*ae60*/  LEA.HI.X.SX32 R0, R0, RZ, 0x1, P2 ;  /* 0x000000ff00007211 */ /* 0x000fe400010f0eff */
[----:B------:R-:W-:-:S04]  /*ae70*/  LEA R4, P2, R3, UR4, 0x2 ;  /* 0x0000000403047c11 */ /* 0x000fc8000f8410ff */
[----:B------:R-:W-:-:S05]  /*ae80*/  LEA.HI.X R5, R3, UR5, R0, 0x2, P2 ;  /* 0x0000000503057c11 */ /* 0x000fca00090f1400 */
[----:B------:R2:W-:Y:S04]  /*ae90*/  @!P0 STG.E desc[UR54][R4.64], R13 ;  /* 0x0000000d04008986 */ /* 0x0005e8000c101936 */
[----:B------:R2:W-:Y:S02]  /*aea0*/  @!P1 STG.E desc[UR54][R4.64+0x20], R11 ;  /* 0x0000200b04009986 */ /* 0x0005e4000c101936 */
.L_x_65:
[----:B------:R-:W-:Y:S05]  /*aeb0*/  BSYNC B0 ;  /* 0x0000000000007941 */ /* 0x000fea0003800000 */
.L_x_64:
[----:B------:R-:W-:Y:S01]  /*aec0*/  ULDC.64 UR4, c[0x0][0x730] ;  /* 0x0001cc0000047ab9 */ /* 0x000fe20000000a00 */
[-C--:B------:R-:W-:Y:S01]  /*aed0*/  FMUL R90, R90, R10.reuse ;  /* 0x0000000a5a5a7220 */ /* 0x080fe20000400000 */
[----:B------:R-:W-:Y:S01]  /*aee0*/  ISETP.NE.U32.AND P0, PT, RZ, UR4, PT ;  /* 0x00000004ff007c0c */ /* 0x000fe2000bf05070 */
[-C--:B------:R-:W-:Y:S01]  /*aef0*/  FMUL R91, R91, R10.reuse ;  /* 0x0000000a5b5b7220 */ /* 0x080fe20000400000 */
[-C--:B------:R-:W-:Y:S01]  /*af00*/  FMUL R94, R94, R10.reuse ;  /* 0x0000000a5e5e7220 */ /* 0x080fe20000400000 */
[-C--:B------:R-:W-:Y:S01]  /*af10*/  FMUL R95, R95, R10.reuse ;  /* 0x0000000a5f5f7220 */ /* 0x080fe20000400000 */
[----:B------:R-:W-:Y:S01]  /*af20*/  ISETP.NE.AND.EX P0, PT, RZ, UR5, PT, P0 ;  /* 0x00000005ff007c0c */ /* 0x000fe2000bf05300 */
        /* <DEDUP_REMOVED lines=28> */
[----:B------:R-:W-:Y:S06]  /*b0f0*/  @P0 BRA `(.L_x_66) ;  /* 0x0000000000240947 */ /* 0x000fec0003800000 */
[----:B------:R-:W-:Y:S02]  /*b100*/  ULDC.64 UR4, c[0x0][0x728] ;  /* 0x0001ca0000047ab9 */ /* 0x000fe40000000a00 */
[----:B------:R-:W-:-:S04]  /*b110*/  ISETP.NE.U32.AND P0, PT, RZ, UR4, PT ;  /* 0x00000004ff007c0c */ /* 0x000fc8000bf05070 */
[----:B------:R-:W-:-:S13]  /*b120*/  ISETP.NE.AND.EX P0, PT, RZ, UR5, PT, P0 ;  /* 0x00000005ff007c0c */ /* 0x000fda000bf05300 */
[----:B------:R-:W-:Y:S05]  /*b130*/  @!P0 BRA `(.L_x_67) ;  /* 0x00000000000c8947 */ /* 0x000fea0003800000 */
[----:B--2---:R-:W2:Y:S02]  /*b140*/  LDC.64 R4, c[0x0][0x728] ;  /* 0x0001ca00ff047b82 */ /* 0x004ea40000000a00 */
[----:B--2---:R3:W5:Y:S01]  /*b150*/  LDG.E R16, desc[UR54][R4.64] ;  /* 0x0000003604107981 */ /* 0x004762000c1e1900 */
[----:B------:R-:W-:Y:S05]  /*b160*/  BRA `(.L_x_66) ;  /* 0x0000000000087947 */ /* 0x000fea0003800000 */
.L_x_67:
[----:B------:R-:W-:Y:S02]  /*b170*/  ULDC UR4, c[0x0][0x720] ;  /* 0x0001c80000047ab9 */ /* 0x000fe40000000800 */
[----:B------:R-:W-:-:S07]  /*b180*/  IMAD.U32 R16, RZ, RZ, UR4 ;  /* 0x00000004ff107e24 */ /* 0x000fce000f8e00ff */
.L_x_66:
[----:B-1----:R-:W-:-:S04]  /*b190*/  MOV R0, RZ ;  /* 0x000000ff00007202 */ /* 0x002fc80000000f00 */
[----:B------:R-:W-:-:S13]  /*b1a0*/  LOP3.LUT P0, RZ, R0, 0x1bf, RZ, 0xc0, !PT ;  /* 0x000001bf00ff7812 */ /* 0x000fda000780c0ff */
[----:B------:R-:W-:Y:S05]  /*b1b0*/  @!P0 BRA `(.L_x_68) ;  /* 0x0000000000408947 */ /* 0x000fea0003800000 */
[----:B------:R-:W-:Y:S01]  /*b1c0*/  MOV R0, 0x0 ;  /* 0x0000000000007802 */ /* 0x000fe20000000f00 */
[----:B------:R-:W-:Y:S01]  /*b1d0*/  ULDC.64 UR4, c[0x4][0x70] ;  /* 0x01001c0000047ab9 */ /* 0x000fe20000000a00 */
[----:B------:R-:W-:Y:S01]  /*b1e0*/  ULDC.64 UR6, c[0x4][0x8] ;  /* 0x0100020000067ab9 */ /* 0x000fe20000000a00 */
[----:B--23--:R-:W-:Y:S01]  /*b1f0*/  MOV R4, UR4 ;  /* 0x0000000400047c02 */ /* 0x00cfe20008000f00 */
[----:B------:R1:W2:Y:S01]  /*b200*/  LDC.64 R14, c[0x4][R0] ;  /* 0x01000000000e7b82 */ /* 0x0002a20000000a00 */
[----:B------:R-:W-:Y:S01]  /*b210*/  MOV R5, UR5 ;  /* 0x0000000500057c02 */ /* 0x000fe20008000f00 */
[----:B------:R-:W-:Y:S01]  /*b220*/  ULDC.64 UR4, c[0x4][0x78] ;  /* 0x01001e0000047ab9 */ /* 0x000fe20000000a00 */
[----:B------:R-:W-:Y:S01]  /*b230*/  MOV R10, UR6 ;  /* 0x00000006000a7c02 */ /* 0x000fe20008000f00 */
[----:B------:R-:W-:Y:S01]  /*b240*/  IMAD.U32 R6, RZ, RZ, UR4 ;  /* 0x00000004ff067e24 */ /* 0x000fe2000f8e00ff */
[----:B------:R-:W-:Y:S01]  /*b250*/  MOV R7, UR5 ;  /* 0x0000000500077c02 */ /* 0x000fe20008000f00 */
[----:B------:R-:W-:Y:S01]  /*b260*/  IMAD.U32 R11, RZ, RZ, UR7 ;  /* 0x00000007ff0b7e24 */ /* 0x000fe2000f8e00ff */
[----:B------:R-:W-:Y:S01]  /*b270*/  MOV R8, 0x70 ;  /* 0x0000007000087802 */ /* 0x000fe20000000f00 */
[----:B------:R-:W-:Y:S01]  /*b280*/  IMAD.MOV.U32 R13, RZ, RZ, RZ ;  /* 0x000000ffff0d7224 */ /* 0x000fe200078e00ff */
[----:B-1----:R-:W-:-:S07]  /*b290*/  MOV R12, 0x1 ;  /* 0x00000001000c7802 */ /* 0x002fce0000000f00 */
[----:B------:R-:W-:-:S07]  /*b2a0*/  LEPC R20, `(.L_x_68) ;  /* 0x000000001014794e */ /* 0x000fce0000000000 */
[----:B--2--5:R-:W-:Y:S05]  /*b2b0*/  CALL.ABS.NOINC R14 ;  /* 0x000000000e007343 */ /* 0x024fea0003c00000 */
.L_x_68:
[----:B------:R-:W-:Y:S02]  /*b2c0*/  MOV R23, UR45 ;  /* 0x0000002d00177c02 */ /* 0x000fe40008000f00 */
[----:B------:R-:W-:-:S05]  /*b2d0*/  MOV R0, UR50 ;  /* 0x0000003200007c02 */ /* 0x000fca0008000f00 */
[----:B------:R-:W-:-:S04]  /*b2e0*/  IMAD R23, R0, 0x2200, R23 ;  /* 0x0000220000177824 */ /* 0x000fc800078e0217 */
[----:B------:R-:W-:-:S05]  /*b2f0*/  VIADD R24, R23, 0x2de00 ;  /* 0x0002de0017187836 */ /* 0x000fca0000000000 */
        /* <DEDUP_REMOVED lines=9> */
[----:B------:R-:W-:Y:S01]  /*b390*/  IMAD.U32 R6, RZ, RZ, UR6 ;  /* 0x00000006ff067e24 */ /* 0x000fe2000f8e00ff */
[----:B------:R-:W-:Y:S01]  /*b3a0*/  MOV R7, UR7 ;  /* 0x0000000700077c02 */ /* 0x000fe20008000f00 */
[----:B------:R-:W-:Y:S01]  /*b3b0*/  IMAD.U32 R11, RZ, RZ, UR5 ;  /* 0x00000005ff0b7e24 */ /* 0x000fe2000f8e00ff */
[----:B------:R-:W-:Y:S01]  /*b3c0*/  MOV R10, UR4 ;  /* 0x00000004000a7c02 */ /* 0x000fe20008000f00 */
[----:B------:R-:W-:Y:S01]  /*b3d0*/  IMAD.MOV.U32 R13, RZ, RZ, RZ ;  /* 0x000000ffff0d7224 */ /* 0x000fe200078e00ff */
[----:B------:R-:W-:-:S02]  /*b3e0*/  MOV R8, 0x70 ;  /* 0x0000007000087802 */ /* 0x000fc40000000f00 */
[----:B-1----:R-:W-:-:S07]  /*b3f0*/  MOV R12, 0x1 ;  /* 0x00000001000c7802 */ /* 0x002fce0000000f00 */
[----:B------:R-:W-:-:S07]  /*b400*/  LEPC R20, `(.L_x_69) ;  /* 0x000000001014794e */ /* 0x000fce0000000000 */
[----:B--2--5:R-:W-:Y:S05]  /*b410*/  CALL.ABS.NOINC R14 ;  /* 0x000000000e007343 */ /* 0x024fea0003c00000 */
.L_x_69:
[C---:B------:R-:W-:Y:S01]  /*b420*/  SHF.L.U32 R0, R2.reuse, 0x4, RZ ;  /* 0x0000000402007819 */ /* 0x040fe200000006ff */
[----:B------:R-:W-:Y:S01]  /*b430*/  ULDC.64 UR4, c[0x0][0x730] ;  /* 0x0001cc0000047ab9 */ /* 0x000fe20000000a00 */
[----:B------:R-:W-:Y:S02]  /*b440*/  SHF.L.U32 R3, R2, 0x5, RZ ;  /* 0x0000000502037819 */ /* 0x000fe400000006ff */
[----:B------:R-:W-:Y:S02]  /*b450*/  LOP3.LUT R0, R0, 0x600, RZ, 0xc0, !PT ;  /* 0x0000060000007812 */ /* 0x000fe400078ec0ff */
[----:B--23--:R-:W-:Y:S02]  /*b460*/  LOP3.LUT R4, R3, 0xc0, RZ, 0xc0, !PT ;  /* 0x000000c003047812 */ /* 0x00cfe400078ec0ff */
[----:B------:R-:W-:Y:S02]  /*b470*/  LOP3.LUT R0, R0, 0x20, R3, 0xf8, !PT ;  /* 0x0000002000007812 */ /* 0x000fe400078ef803 */
[----:B------:R-:W-:-:S02]  /*b480*/  SHF.R.U32.HI R5, RZ, 0x1, R2 ;  /* 0x00000001ff057819 */ /* 0x000fc40000011602 */
[----:B------:R-:W-:Y:S02]  /*b490*/  LOP3.LUT R3, R0, 0x100, R3, 0xf8, !PT ;  /* 0x0000010000037812 */ /* 0x000fe400078ef803 */
[----:B------:R-:W-:Y:S02]  /*b4a0*/  LOP3.LUT R0, R2, 0x7f, RZ, 0xc0, !PT ;  /* 0x0000007f02007812 */ /* 0x000fe400078ec0ff */
[----:B------:R-:W-:Y:S01]  /*b4b0*/  ISETP.NE.U32.AND P0, PT, RZ, UR4, PT ;  /* 0x00000004ff007c0c */ /* 0x000fe2000bf05070 */
[----:B------:R-:W-:Y:S01]  /*b4c0*/  ULDC UR4, c[0x0][0x720] ;  /* 0x0001c80000047ab9 */ /* 0x000fe20000000800 */
[----:B------:R-:W-:Y:S02]  /*b4d0*/  IADD3 R0, R0, 0x1f, RZ ;  /* 0x0000001f00007810 */ /* 0x000fe40007ffe0ff */
[----:B------:R-:W-:Y:S01]  /*b4e0*/  LOP3.LUT R4, R4, 0x8, R5, 0xf8, !PT ;  /* 0x0000000804047812 */ /* 0x000fe200078ef805 */
[----:B------:R-:W-:Y:S01]  /*b4f0*/  IMAD.SHL.U32 R5, R2, 0x4, RZ ;  /* 0x0000000402057824 */ /* 0x000fe200078e00ff */
[----:B------:R-:W-:-:S02]  /*b500*/  ISETP.NE.AND.EX P0, PT, RZ, UR5, PT, P0 ;  /* 0x00000005ff007c0c */ /* 0x000fc4000bf05300 */
[----:B------:R-:W-:Y:S02]  /*b510*/  ISETP.GT.U32.AND P1, PT, R0, 0x3e, PT ;  /* 0x0000003e0000780c */ /* 0x000fe40003f24070 */
[----:B-----5:R-:W-:Y:S02]  /*b520*/  FSEL R21, R16, UR4, !P0 ;  /* 0x0000000410157c08 */ /* 0x020fe4000c000000 */
[----:B------:R-:W-:Y:S02]  /*b530*/  LOP3.LUT R4, R4, 0x18, R5, 0x78, !PT ;  /* 0x0000001804047812 */ /* 0x000fe400078e7805 */
[----:B------:R-:W-:Y:S01]  /*b540*/  LOP3.LUT P0, RZ, R2, 0x4, RZ, 0xc0, !PT ;  /* 0x0000000402ff7812 */ /* 0x000fe2000780c0ff */
[-C--:B------:R-:W-:Y:S01]  /*b550*/  FMUL R7, R94, R21.reuse ;  /* 0x000000155e077220 */ /* 0x080fe20000400000 */
[----:B------:R-:W-:Y:S01]  /*b560*/  LOP3.LUT R3, R3, R4, RZ, 0xfc, !PT ;  /* 0x0000000403037212 */ /* 0x000fe200078efcff */
        /* <DEDUP_REMOVED lines=63> */
[----:B------:R-:W-:Y:S01]  /*b960*/  MOV R21, 0x20 ;  /* 0x0000002000157802 */ /* 0x000fe20000000f00 */
[----:B------:R-:W-:Y:S01]  /*b970*/  IMAD R24, R3, 0x2, R24 ;  /* 0x0000000203187824 */ /* 0x000fe200078e0218 */
        /* <DEDUP_REMOVED lines=8> */
[----:B------:R-:W-:Y:S02]  /*ba00*/  SEL R21, R21, 0xffffffe0, !P0 ;  /* 0xffffffe015157807 */ /* 0x000fe40004000000 */
[----:B------:R-:W-:Y:S01]  /*ba10*/  LEA R3, R3, R23, 0x1 ;  /* 0x0000001703037211 */ /* 0x000fe200078e08ff */
[----:B------:R-:W-:Y:S06]  /*ba20*/  @P1 BRA `(.L_x_70) ;  /* 0x0000000000041947 */ /* 0x000fec0003800000 */
[----:B------:R-:W-:-:S04]  /*ba30*/  DEPBAR.LE SB0, 0x1 ;  /* 0x000080400000791a */ /* 0x000fc80000000000 */
.L_x_70:
[----:B------:R-:W-:Y:S05]  /*ba40*/  WARPSYNC.ALL ;  /* 0x0000000000007948 */ /* 0x000fea0003800000 */
[----:B------:R-:W-:Y:S01]  /*ba50*/  BAR.SYNC.DEFER_BLOCKING 0x1, 0x80 ;  /* 0x0042000000007b1d */ /* 0x000fe20000010000 */
[----:B------:R-:W-:Y:S02]  /*ba60*/  IADD3 R0, R24, R21, RZ ;  /* 0x0000001518007210 */ /* 0x000fe40007ffe0ff */
[----:B------:R-:W-:Y:S02]  /*ba70*/  F2FP.BF16.F32.PACK_AB R13, R13, R14 ;  /* 0x0000000e0d0d723e */ /* 0x000fe400000010ff */
[----:B------:R-:W-:Y:S01]  /*ba80*/  F2FP.BF16.F32.PACK_AB R112, R113, R112 ;  /* 0x000000707170723e */ /* 0x000fe200000010ff */
[----:B------:R-:W-:Y:S01]  /*ba90*/  BSSY B0, `(.L_x_71) ;  /* 0x000001d000007945 */ /* 0x000fe20003800000 */
[----:B------:R-:W-:-:S02]  /*baa0*/  F2FP.BF16.F32.PACK_AB R12, R105, R104 ;  /* 0x00000068690c723e */ /* 0x000fc400000010ff */
[----:B------:R-:W-:Y:S02]  /*bab0*/  F2FP.BF16.F32.PACK_AB R14, R109, R108 ;  /* 0x0000006c6d0e723e */ /* 0x000fe400000010ff */
[----:B------:R-:W-:Y:S02]  /*bac0*/  F2FP.BF16.F32.PACK_AB R15, R15, R20 ;  /* 0x000000140f0f723e */ /* 0x000fe400000010ff */
[----:B------:R-:W-:Y:S02]  /*bad0*/  F2FP.BF16.F32.PACK_AB R113, R25, R26 ;  /* 0x0000001a1971723e */ /* 0x000fe400000010ff */
[----:B------:R-:W-:Y:S02]  /*bae0*/  F2FP.BF16.F32.PACK_AB R114, R117, R116 ;  /* 0x000000747572723e */ /* 0x000fe400000010ff */
[----:B------:R-:W-:Y:S02]  /*baf0*/  F2FP.BF16.F32.PACK_AB R115, R27, R28 ;  /* 0x0000001c1b73723e */ /* 0x000fe400000010ff */
[----:B------:R-:W-:Y:S01]  /*bb00*/  IADD3 R21, R21, 0x1000, R24 ;  /* 0x0000100015157810 */ /* 0x000fe20007ffe018 */
[----:B------:R1:W-:Y:S04]  /*bb10*/  STSM.16.M88.4 [R3+0x2de00], R4 ;  /* 0x02de000403007844 */ /* 0x0003e80000000200 */
[----:B------:R1:W-:Y:S01]  /*bb20*/  STSM.16.M88.4 [R0], R8 ;  /* 0x0000000800007844 */ /* 0x0003e20000000200 */
[----:B------:R-:W-:Y:S01]  /*bb30*/  @!PT LDS RZ, [RZ] ;  /* 0x00000000fffff984 */ /* 0x000fe20000000800 */
[----:B------:R-:W-:Y:S01]  /*bb40*/  @!PT LDS RZ, [RZ] ;  /* 0x00000000fffff984 */ /* 0x000fe20000000800 */
[----:B------:R-:W-:Y:S01]  /*bb50*/  @!PT LDS RZ, [RZ] ;  /* 0x00000000fffff984 */ /* 0x000fe20000000800 */
[----:B------:R-:W-:Y:S01]  /*bb60*/  @!PT LDS RZ, [RZ] ;  /* 0x00000000fffff984 */ /* 0x000fe20000000800 */
[----:B------:R2:W-:Y:S06]  /*bb70*/  MEMBAR.ALL.CTA ;  /* 0x0000000000007992 */ /* 0x0005ec0000008000 */
[----:B--2---:R-:W2:Y:S02]  /*bb80*/  FENCE.VIEW.ASYNC.S ;  /* 0x00000000000073c6 */ /* 0x004ea40000000000 */
[----:B--2---:R-:W-:Y:S06]  /*bb90*/  BAR.SYNC.DEFER_BLOCKING 0x1, 0x80 ;  /* 0x0042000000007b1d */ /* 0x004fec0000010000 */
[----:B------:R-:W-:Y:S05]  /*bba0*/  @P1 BRA `(.L_x_72) ;  /* 0x00000000002c1947 */ /* 0x000fea0003800000 */
[----:B------:R-:W-:Y:S01]  /*bbb0*/  R2UR UR40, R23 ;  /* 0x00000000172872ca */ /* 0x000fe200000e0000 */
[----:B------:R-:W-:Y:S02]  /*bbc0*/  UIADD3 UR43, -UR39, URZ, URZ ;  /* 0x0000003f272b7290 */ /* 0x000fe4000fffe13f */
[----:B------:R-:W-:Y:S01]  /*bbd0*/  UIADD3 UR6, UP0, UR52, 0x670, URZ ;  /* 0x0000067034067890 */ /* 0x000fe2000ff1e03f */
[----:B------:R-:W-:Y:S01]  /*bbe0*/  ULDC UR4, c[0x0][0xa10] ;  /* 0x0002840000047ab9 */ /* 0x000fe20000000800 */
[----:B------:R-:W-:Y:S01]  /*bbf0*/  UMOV UR41, URZ ;  /* 0x0000003f00297c82 */ /* 0x000fe20008000000 */
[----:B------:R-:W-:Y:S02]  /*bc00*/  UIMAD UR43, UR4, UR43, UR38 ;  /* 0x0000002b042b72a4 */ /* 0x000fe4000f8e0226 */
[----:B------:R-:W-:-:S05]  /*bc10*/  UIADD3.X UR7, URZ, UR53, URZ, UP0, !UPT ;  /* 0x000000353f077290 */ /* 0x000fca00087fe43f */
[----:B------:R-:W-:-:S09]  /*bc20*/  UIADD3 UR40, UR40, 0x2de00, URZ ;  /* 0x0002de0028287890 */ /* 0x000fd2000fffe03f */
[----:B------:R2:W-:Y:S01]  /*bc30*/  UTMASTG.4D [UR40], [UR6] ;  /* 0x00000028060073b5 */ /* 0x0005e20008018000 */
[----:B------:R0:W-:Y:S01]  /*bc40*/  UTMACMDFLUSH ;  /* 0x00000000000079b7 */ /* 0x0001e20000000000 */
[----:B--2---:R-:W-:-:S04]  /*bc50*/  DEPBAR.LE SB0, 0x1 ;  /* 0x000080400000791a */ /* 0x004fc80000000000 */
.L_x_72:
[----:B------:R-:W-:Y:S05]  /*bc60*/  BSYNC B0 ;  /* 0x0000000000007941 */ /* 0x000fea0003800000 */
.L_x_71:
[----:B------:R-:W-:Y:S01]  /*bc70*/  BAR.SYNC.DEFER_BLOCKING 0x1, 0x80 ;  /* 0x0042000000007b1d */ /* 0x000fe20000010000 */
[----:B------:R-:W-:Y:S02]  /*bc80*/  F2FP.BF16.F32.PACK_AB R29, R29, R30 ;  /* 0x0000001e1d1d723e */ /* 0x000fe400000010ff */
[----:B------:R-:W-:Y:S02]  /*bc90*/  F2FP.BF16.F32.PACK_AB R31, R31, R32 ;  /* 0x000000201f1f723e */ /* 0x000fe400000010ff */
[----:B------:R-:W-:Y:S01]  /*bca0*/  F2FP.BF16.F32.PACK_AB R33, R33, R34 ;  /* 0x000000222121723e */ /* 0x000fe200000010ff */
[----:B------:R-:W-:Y:S01]  /*bcb0*/  BSSY B0, `(.L_x_73) ;  /* 0x000001b000007945 */ /* 0x000fe20003800000 */
[----:B------:R-:W-:Y:S02]  /*bcc0*/  F2FP.BF16.F32.PACK_AB R28, R121, R120 ;  /* 0x00000078791c723e */ /* 0x000fe400000010ff */
[----:B------:R-:W-:Y:S02]  /*bcd0*/  F2FP.BF16.F32.PACK_AB R30, R125, R124 ;  /* 0x0000007c7d1e723e */ /* 0x000fe400000010ff */
[----:B------:R-:W-:-:S02]  /*bce0*/  F2FP.BF16.F32.PACK_AB R32, R129, R128 ;  /* 0x000000808120723e */ /* 0x000fc400000010ff */
[----:B------:R-:W-:Y:S02]  /*bcf0*/  F2FP.BF16.F32.PACK_AB R34, R133, R132 ;  /* 0x000000848522723e */ /* 0x000fe400000010ff */
[----:B------:R-:W-:Y:S01]  /*bd00*/  F2FP.BF16.F32.PACK_AB R35, R35, R36 ;  /* 0x000000242323723e */ /* 0x000fe200000010ff */
[----:B------:R2:W-:Y:S04]  /*bd10*/  STSM.16.M88.4 [R24+0x1000], R12 ;  /* 0x0010000c18007844 */ /* 0x0005e80000000200 */
[----:B------:R2:W-:Y:S01]  /*bd20*/  STSM.16.M88.4 [R21], R112 ;  /* 0x0000007015007844 */ /* 0x0005e20000000200 */
[----:B------:R-:W-:Y:S01]  /*bd30*/  @!PT LDS RZ, [RZ] ;  /* 0x00000000fffff984 */ /* 0x000fe20000000800 */
[----:B------:R-:W-:Y:S01]  /*bd40*/  @!PT LDS RZ, [RZ] ;  /* 0x00000000fffff984 */ /* 0x000fe20000000800 */
[----:B------:R-:W-:Y:S01]  /*bd50*/  @!PT LDS RZ, [RZ] ;  /* 0x00000000fffff984 */ /* 0x000fe20000000800 */
[----:B------:R-:W-:Y:S01]  /*bd60*/  @!PT LDS RZ, [RZ] ;  /* 0x00000000fffff984 */ /* 0x000fe20000000800 */
[----:B------:R3:W-:Y:S06]  /*bd70*/  MEMBAR.ALL.CTA ;  /* 0x0000000000007992 */ /* 0x0007ec0000008000 */
[----:B---3--:R-:W3:Y:S02]  /*bd80*/  FENCE.VIEW.ASYNC.S ;  /* 0x00000000000073c6 */ /* 0x008ee40000000000 */
[----:B---3--:R-:W-:Y:S06]  /*bd90*/  BAR.SYNC.DEFER_BLOCKING 0x1, 0x80 ;  /* 0x0042000000007b1d */ /* 0x008fec0000010000 */
[----:B------:R-:W-:Y:S05]  /*bda0*/  @P1 BRA `(.L_x_74) ;  /* 0x00000000002c1947 */ /* 0x000fea0003800000 */
[----:B------:R-:W-:Y:S01]  /*bdb0*/  R2UR UR40, R23 ;  /* 0x00000000172872ca */ /* 0x000fe200000e0000 */
[----:B------:R-:W-:Y:S02]  /*bdc0*/  UIADD3 UR43, -UR39, URZ, URZ ;  /* 0x0000003f272b7290 */ /* 0x000fe4000fffe13f */
[----:B------:R-:W-:Y:S01]  /*bdd0*/  UIADD3 UR6, UP0, UR52, 0x670, URZ ;  /* 0x0000067034067890 */ /* 0x000fe2000ff1e03f */
[----:B------:R-:W-:Y:S01]  /*bde0*/  ULDC UR4, c[0x0][0xa10] ;  /* 0x0002840000047ab9 */ /* 0x000fe20000000800 */
[----:B------:R-:W-:Y:S01]  /*bdf0*/  UMOV UR41, 0x20 ;  /* 0x0000002000297882 */ /* 0x000fe20000000000 */
[----:B------:R-:W-:Y:S02]  /*be00*/  UIMAD UR43, UR4, UR43, UR38 ;  /* 0x0000002b042b72a4 */ /* 0x000fe4000f8e0226 */
[----:B------:R-:W-:-:S05]  /*be10*/  UIADD3.X UR7, URZ, UR53, URZ, UP0, !UPT ;  /* 0x000000353f077290 */ /* 0x000fca00087fe43f */
[----:B------:R-:W-:-:S09]  /*be20*/  UIADD3 UR40, UR40, 0x2ee00, URZ ;  /* 0x0002ee0028287890 */ /* 0x000fd2000fffe03f */
[----:B------:R3:W-:Y:S01]  /*be30*/  UTMASTG.4D [UR40], [UR6] ;  /* 0x00000028060073b5 */ /* 0x0007e20008018000 */
[----:B------:R0:W-:Y:S01]  /*be40*/  UTMACMDFLUSH ;  /* 0x00000000000079b7 */ /* 0x0001e20000000000 */
[----:B---3--:R-:W-:-:S04]  /*be50*/  DEPBAR.LE SB0, 0x1 ;  /* 0x000080400000791a */ /* 0x008fc80000000000 */
.L_x_74:
[----:B------:R-:W-:Y:S05]  /*be60*/  BSYNC B0 ;  /* 0x0000000000007941 */ /* 0x000fea0003800000 */
.L_x_73:
        /* <DEDUP_REMOVED lines=10> */
[----:B------:R3:W-:Y:S04]  /*bf10*/  STSM.16.M88.4 [R24], R28 ;  /* 0x0000001c18007844 */ /* 0x0007e80000000200 */
[----:B------:R3:W-:Y:S01]  /*bf20*/  STSM.16.M88.4 [R0], R32 ;  /* 0x0000002000007844 */ /* 0x0007e20000000200 */
[----:B------:R-:W-:Y:S01]  /*bf30*/  @!PT LDS RZ, [RZ] ;  /* 0x00000000fffff984 */ /* 0x000fe20000000800 */
[----:B------:R-:W-:Y:S01]  /*bf40*/  @!PT LDS RZ, [RZ] ;  /* 0x00000000fffff984 */ /* 0x000fe20000000800 */
[----:B------:R-:W-:Y:S01]  /*bf50*/  @!PT LDS RZ, [RZ] ;  /* 0x00000000fffff984 */ /* 0x000fe20000000800 */
[----:B------:R-:W-:Y:S01]  /*bf60*/  @!PT LDS RZ, [RZ] ;  /* 0x00000000fffff984 */ /* 0x000fe20000000800 */
[----:B------:R4:W-:Y:S06]  /*bf70*/  MEMBAR.ALL.CTA ;  /* 0x0000000000007992 */ /* 0x0009ec0000008000 */
[----:B----4-:R-:W4:Y:S02]  /*bf80*/  FENCE.VIEW.ASYNC.S ;  /* 0x00000000000073c6 */ /* 0x010f240000000000 */
[----:B----4-:R-:W-:Y:S06]  /*bf90*/  BAR.SYNC.DEFER_BLOCKING 0x1, 0x80 ;  /* 0x0042000000007b1d */ /* 0x010fec0000010000 */
[----:B------:R-:W-:Y:S05]  /*bfa0*/  @P1 BRA `(.L_x_76) ;  /* 0x0000000000341947 */ /* 0x000fea0003800000 */
[----:B------:R-:W-:Y:S01]  /*bfb0*/  R2UR UR8, R23 ;  /* 0x00000000170872ca */ /* 0x000fe200000e0000 */
[----:B------:R-:W-:Y:S02]  /*bfc0*/  UIADD3 UR11, -UR39, URZ, URZ ;  /* 0x0000003f270b7290 */ /* 0x000fe4000fffe13f */
[----:B------:R-:W-:Y:S01]  /*bfd0*/  UIADD3 UR6, UP0, UR52, 0x670, URZ ;  /* 0x0000067034067890 */ /* 0x000fe2000ff1e03f */
[----:B------:R-:W-:Y:S01]  /*bfe0*/  ULDC UR4, c[0x0][0xa10] ;  /* 0x0002840000047ab9 */ /* 0x000fe20000000800 */
[----:B------:R-:W-:Y:S01]  /*bff0*/  UMOV UR9, 0x40 ;  /* 0x0000004000097882 */ /* 0x000fe20000000000 */
[----:B------:R-:W-:Y:S02]  /*c000*/  UIMAD UR11, UR4, UR11, UR38 ;  /* 0x0000000b040b72a4 */ /* 0x000fe4000f8e0226 */
[----:B------:R-:W-:Y:S01]  /*c010*/  UIADD3.X UR7, URZ, UR53, URZ, UP0, !UPT ;  /* 0x000000353f077290 */ /* 0x000fe200087fe43f */
[----:B------:R-:W-:Y:S01]  /*c020*/  UMOV UR10, UR42 ;  /* 0x0000002a000a7c82 */ /* 0x000fe20008000000 */
[----:B------:R-:W-:-:S03]  /*c030*/  UMOV UR12, UR44 ;  /* 0x0000002c000c7c82 */ /* 0x000fc60008000000 */
[----:B------:R-:W-:-:S09]  /*c040*/  UIADD3 UR8, UR8, 0x2de00, URZ ;  /* 0x0002de0008087890 */ /* 0x000fd2000fffe03f */
[----:B------:R4:W-:Y:S01]  /*c050*/  UTMASTG.4D [UR8], [UR6] ;  /* 0x00000008060073b5 */ /* 0x0009e20008018000 */
[----:B------:R0:W-:Y:S01]  /*c060*/  UTMACMDFLUSH ;  /* 0x00000000000079b7 */ /* 0x0001e20000000000 */
[----:B----4-:R-:W-:-:S04]  /*c070*/  DEPBAR.LE SB0, 0x1 ;  /* 0x000080400000791a */ /* 0x010fc80000000000 */
.L_x_76:
[----:B------:R-:W-:Y:S05]  /*c080*/  BSYNC B0 ;  /* 0x0000000000007941 */ /* 0x000fea0003800000 */
.L_x_75:
[----:B------:R-:W-:Y:S06]  /*c090*/  BAR.SYNC.DEFER_BLOCKING 0x1, 0x80 ;  /* 0x0042000000007b1d */ /* 0x000fec0000010000 */
[----:B------:R-:W-:Y:S01]  /*c0a0*/  BSSY B0, `(.L_x_77) ;  /* 0x0000017000007945 */ /* 0x000fe20003800000 */
[----:B------:R4:W-:Y:S04]  /*c0b0*/  STSM.16.M88.4 [R24+0x1000], R36 ;  /* 0x0010002418007844 */ /* 0x0009e80000000200 */
[----:B------:R4:W-:Y:S01]  /*c0c0*/  STSM.16.M88.4 [R21], R40 ;  /* 0x0000002815007844 */ /* 0x0009e20000000200 */
[----:B------:R-:W-:Y:S01]  /*c0d0*/  @!PT LDS RZ, [RZ] ;  /* 0x00000000fffff984 */ /* 0x000fe20000000800 */
[----:B------:R-:W-:Y:S01]  /*c0e0*/  @!PT LDS RZ, [RZ] ;  /* 0x00000000fffff984 */ /* 0x000fe20000000800 */
[----:B------:R-:W-:Y:S01]  /*c0f0*/  @!PT LDS RZ, [RZ] ;  /* 0x00000000fffff984 */ /* 0x000fe20000000800 */
[----:B------:R-:W-:Y:S01]  /*c100*/  @!PT LDS RZ, [RZ] ;  /* 0x00000000fffff984 */ /* 0x000fe20000000800 */
[----:B------:R5:W-:Y:S06]  /*c110*/  MEMBAR.ALL.CTA ;  /* 0x0000000000007992 */ /* 0x000bec0000008000 */
[----:B-----5:R-:W5:Y:S02]  /*c120*/  FENCE.VIEW.ASYNC.S ;  /* 0x00000000000073c6 */ /* 0x020f640000000000 */
[----:B-----5:R-:W-:Y:S06]  /*c130*/  BAR.SYNC.DEFER_BLOCKING 0x1, 0x80 ;  /* 0x0042000000007b1d */ /* 0x020fec0000010000 */
        /* <DEDUP_REMOVED lines=11> */
[----:B------:R1:W-:Y:S02]  /*c1f0*/  UTMASTG.4D [UR8], [UR6] ;  /* 0x00000008060073b5 */ /* 0x0003e40008018000 */
[----:B-1----:R0:W-:Y:S02]  /*c200*/  UTMACMDFLUSH ;  /* 0x00000000000079b7 */ /* 0x0021e40000000000 */
.L_x_78:
[----:B------:R-:W-:Y:S05]  /*c210*/  BSYNC B0 ;  /* 0x0000000000007941 */ /* 0x000fea0003800000 */
.L_x_77:
[----:B------:R-:W-:Y:S01]  /*c220*/  ULEA UR4, UR50, 0xfffffff8, 0x3 ;  /* 0xfffffff832047891 */ /* 0x000fe2000f8e183f */
[----:B------:R-:W-:-:S04]  /*c230*/  DEPBAR.LE SB0, 0x0 ;  /* 0x000080000000791a */ /* 0x000fc80000000000 */
[----:B------:R-:W-:Y:S01]  /*c240*/  ULOP3.LUT UR4, UR4, 0x8, URZ, 0xc0, !UPT ;  /* 0x0000000804047892 */ /* 0x000fe2000f8ec03f */
[----:B------:R-:W-:-:S03]  /*c250*/  LOP3.LUT R19, R19, 0x1, RZ, 0x3c, !PT ;  /* 0x0000000113137812 */ /* 0x000fc600078e3cff */
[----:B------:R-:W-:-:S06]  /*c260*/  ULOP3.LUT UR4, UR4, 0x18, URZ, 0x3c, !UPT ;  /* 0x0000001804047892 */ /* 0x000fcc000f8e3c3f */
[----:B-1-3--:R-:W-:Y:S01]  /*c270*/  IMAD.U32 R0, RZ, RZ, UR4 ;  /* 0x00000004ff007e24 */ /* 0x00afe2000f8e00ff */
[----:B------:R-:W-:Y:S02]  /*c280*/  ULDC UR4, c[0x0][0xc] ;  /* 0x0000030000047ab9 */ /* 0x000fe40000000800 */
[----:B------:R-:W-:Y:S01]  /*c290*/  IADD3 R17, R17, UR4, RZ ;  /* 0x0000000411117c10 */ /* 0x000fe2000fffe0ff */
[----:B------:R-:W-:Y:S01]  /*c2a0*/  ULDC UR4, c[0x0][0xa00] ;  /* 0x0002800000047ab9 */ /* 0x000fe20000000800 */
[----:B------:R1:W-:Y:S02]  /*c2b0*/  SYNCS.ARRIVE.TRANS64.A1T0 RZ, [R0+UR45+0x34490], RZ ;  /* 0x034490ff00ff79a7 */ /* 0x0003e4000810002d */
[----:B------:R-:W-:-:S13]  /*c2c0*/  ISETP.GE.AND P0, PT, R17, UR4, PT ;  /* 0x0000000411007c0c */ /* 0x000fda000bf06270 */
[----:B-1----:R-:W-:Y:S05]  /*c2d0*/  @!P0 BRA `(.L_x_79) ;  /* 0xffffff4800808947 */ /* 0x002fea000383ffff */
[----:B------:R-:W-:Y:S05]  /*c2e0*/  EXIT ;  /* 0x000000000000794d */ /* 0x000fea0003800000 */
.L_x_6:
[----:B------:R-:W-:-:S08]  /*c2f0*/  NOP ;  /* 0x0000000000007918 */ /* 0x000fd00000000000 */
[----:B------:R-:W2:-:S00]  /*c300*/  USETMAXREG.DEALLOC.CTAPOOL 0x18 ;  /* 0x00000018000079c8 */ /* 0x000e8000080e0500 */
[----:B------:R-:W-:-:S13]  /*c310*/  PLOP3.LUT P3, PT, PT, PT, UP0, 0x80, 0x0 ;  /* 0x000000000000781c */ /* 0x000fda0003f6f008 */
[----:B--2---:R-:W-:Y:S05]  /*c320*/  @!P3 BRA `(.L_x_80) ;  /* 0x000000080064b947 */ /* 0x004fea0003800000 */
[----:B------:R-:W-:-:S13]  /*c330*/  PLOP3.LUT P2, PT, PT, PT, UP1, 0x80, 0x0 ;  /* 0x000000000000781c */ /* 0x000fda0003f4f018 */
[----:B-1----:R-:W-:Y:S05]  /*c340*/  @P2 EXIT ;  /* 0x000000000000294d */ /* 0x002fea0003800000 */
[----:B------:R-:W-:Y:S02]  /*c350*/  ULDC UR4, c[0x0][0xa00] ;  /* 0x0002800000047ab9 */ /* 0x000fe40000000800 */
[----:B------:R-:W-:-:S13]  /*c360*/  ISETP.GE.AND P2, PT, R17, UR4, PT ;  /* 0x0000000411007c0c */ /* 0x000fda000bf46270 */
[----:B------:R-:W-:Y:S05]  /*c370*/  @P2 EXIT ;  /* 0x000000000000294d */ /* 0x000fea0003800000 */
[----:B------:R-:W-:Y:S01]  /*c380*/  LOP3.LUT P2, RZ, R2, 0x1f, RZ, 0xc0, !PT ;  /* 0x0000001f02ff7812 */ /* 0x000fe2000784c0ff */
[----:B------:R-:W-:Y:S01]  /*c390*/  BSSY B0, `(.L_x_81) ;  /* 0x0000091000007945 */ /* 0x000fe20003800000 */
[----:B------:R-:W-:Y:S01]  /*c3a0*/  MOV R4, 0x1 ;  /* 0x0000000100047802 */ /* 0x000fe20000000f00 */
[----:B------:R-:W-:Y:S01]  /*c3b0*/  IMAD.MOV.U32 R0, RZ, RZ, RZ ;  /* 0x000000ffff007224 */ /* 0x000fe200078e00ff */
[----:B------:R-:W-:Y:S01]  /*c3c0*/  PLOP3.LUT P0, PT, P2, P0, PT, 0x2a, 0x0 ;  /* 0x000000000000781c */ /* 0x000fe20001700572 */
[----:B------:R-:W-:Y:S01]  /*c3d0*/  ULOP3.LUT UR18, UR48, 0x2, URZ, 0xfc, !UPT ;  /* 0x0000000230127892 */ /* 0x000fe2000f8efc3f */
[----:B------:R-:W-:Y:S01]  /*c3e0*/  MOV R5, 0x1 ;  /* 0x0000000100057802 */ /* 0x000fe20000000f00 */
[----:B------:R-:W-:Y:S01]  /*c3f0*/  ULDC UR19, c[0x0][0xc] ;  /* 0x0000030000137ab9 */ /* 0x000fe20000000800 */
[----:B------:R-:W-:Y:S01]  /*c400*/  ULDC.64 UR16, c[0x0][0x198] ;  /* 0x0000660000107ab9 */ /* 0x000fe20000000a00 */
[----:B------:R-:W-:-:S08]  /*c410*/  ULDC UR20, c[0x0][0xa00] ;  /* 0x0002800000147ab9 */ /* 0x000fd00000000800 */
.L_x_96:
[----:B------:R-:W1:Y:S01]  /*c420*/  LDC R6, c[0x0][0xa04] ;  /* 0x00028100ff067b82 */ /* 0x000e620000000800 */
[----:B------:R-:W-:Y:S01]  /*c430*/  MOV R7, R17 ;  /* 0x0000001100077202 */ /* 0x000fe20000000f00 */
[----:B------:R-:W-:-:S06]  /*c440*/  UMOV UR4, 0xffffffff ;  /* 0xffffffff00047882 */ /* 0x000fcc0000000000 */
[----:B------:R-:W2:Y:S08]  /*c450*/  LDC R10, c[0x0][0xa10] ;  /* 0x00028400ff0a7b82 */ /* 0x000eb00000000800 */
[----:B------:R-:W3:Y:S01]  /*c460*/  LDC R13, c[0x0][0xa1c] ;  /* 0x00028700ff0d7b82 */ /* 0x000ee20000000800 */
[----:B-1----:R-:W-:Y:S02]  /*c470*/  ISETP.NE.AND P2, PT, R6, 0x1, PT ;  /* 0x000000010600780c */ /* 0x002fe40003f45270 */
[----:B--2---:R-:W-:-:S11]  /*c480*/  ISETP.NE.AND P3, PT, R10, 0x1, PT ;  /* 0x000000010a00780c */ /* 0x004fd60003f65270 */
[----:B------:R-:W1:Y:S01]  /*c490*/  @P2 LDC.64 R8, c[0x0][0xa08] ;  /* 0x00028200ff082b82 */ /* 0x000e620000000a00 */
[----:B---3--:R-:W-:-:S07]  /*c4a0*/  ISETP.NE.AND P4, PT, R13, 0x1, PT ;  /* 0x000000010d00780c */ /* 0x008fce0003f85270 */
[----:B------:R-:W2:Y:S08]  /*c4b0*/  @P3 LDC R12, c[0x0][0xa14] ;  /* 0x00028500ff0c3b82 */ /* 0x000eb00000000800 */
[----:B------:R-:W3:Y:S08]  /*c4c0*/  @P3 LDC R11, c[0x0][0xa18] ;  /* 0x00028600ff0b3b82 */ /* 0x000ef00000000800 */
[----:B------:R-:W4:Y:S01]  /*c4d0*/  @P4 LDC.64 R2, c[0x0][0xa20] ;  /* 0x00028800ff024b82 */ /* 0x000f220000000a00 */
[----:B-1----:R-:W-:-:S05]  /*c4e0*/  @P2 IMAD.HI.U32 R8, R17, R8, RZ ;  /* 0x0000000811082227 */ /* 0x002fca00078e00ff */
[----:B------:R-:W-:-:S05]  /*c4f0*/  @P2 SHF.R.U32.HI R7, RZ, R9, R8 ;  /* 0x00000009ff072219 */ /* 0x000fca0000011608 */
[----:B--2---:R-:W-:-:S04]  /*c500*/  @P3 IMAD.HI.U32 R8, R7, R12, RZ ;  /* 0x0000000c07083227 */ /* 0x004fc800078e00ff */
[----:B------:R-:W-:Y:S01]  /*c510*/  IMAD.MOV.U32 R9, RZ, RZ, R7 ;  /* 0x000000ffff097224 */ /* 0x000fe200078e0007 */
[----:B---3--:R-:W-:-:S05]  /*c520*/  @P3 SHF.R.U32.HI R9, RZ, R11, R8 ;  /* 0x0000000bff093219 */ /* 0x008fca0000011608 */
[----:B----4-:R-:W-:Y:S01]  /*c530*/  @P4 IMAD.HI.U32 R8, R9, R2, RZ ;  /* 0x0000000209084227 */ /* 0x010fe200078e00ff */
[----:B------:R-:W-:-:S04]  /*c540*/  MOV R2, R9 ;  /* 0x0000000900027202 */ /* 0x000fc80000000f00 */
[----:B------:R-:W-:Y:S01]  /*c550*/  @P4 SHF.R.U32.HI R2, RZ, R3, R8 ;  /* 0x00000003ff024219 */ /* 0x000fe20000011608 */
[----:B------:R-:W-:-:S03]  /*c560*/  IMAD.MOV R3, RZ, RZ, -R9 ;  /* 0x000000ffff037224 */ /* 0x000fc600078e0a09 */
[----:B------:R-:W-:Y:S01]  /*c570*/  IADD3 R2, -R2, RZ, RZ ;  /* 0x000000ff02027210 */ /* 0x000fe20007ffe1ff */
[----:B------:R-:W-:-:S04]  /*c580*/  IMAD R10, R10, R3, R7 ;  /* 0x000000030a0a7224 */ /* 0x000fc800078e0207 */
[----:B------:R-:W-:Y:S01]  /*c590*/  IMAD R2, R13, R2, R9 ;  /* 0x000000020d027224 */ /* 0x000fe200078e0209 */
[----:B------:R-:W-:Y:S06]  /*c5a0*/  BRA.DIV UR4, `(.L_x_82) ;  /* 0x0000001a04947947 */ /* 0x000fec000b800000 */
[----:B------:R-:W-:-:S13]  /*c5b0*/  ELECT P6, URZ, PT ;  /* 0x00000000003f782f */ /* 0x000fda00038c0000 */
.L_x_134:
[----:B------:R-:W-:Y:S01]  /*c5c0*/  IADD3 R3, -R7, RZ, RZ ;  /* 0x000000ff07037210 */ /* 0x000fe20007ffe1ff */
[----:B------:R-:W-:Y:S04]  /*c5d0*/  BSSY B1, `(.L_x_83) ;  /* 0x000002f000017945 */ /* 0x000fe80003800000 */
[----:B------:R-:W-:Y:S02]  /*c5e0*/  IMAD R3, R6, R3, R17 ;  /* 0x0000000306037224 */ /* 0x000fe400078e0211 */
[----:B------:R-:W-:-:S03]  /*c5f0*/  IMAD.MOV.U32 R6, RZ, RZ, RZ ;  /* 0x000000ffff067224 */ /* 0x000fc600078e00ff */
[----:B------:R-:W-:Y:S01]  /*c600*/  SHF.L.U32 R3, R3, 0x7, RZ ;  /* 0x0000000703037819 */ /* 0x000fe200000006ff */
[----:B------:R-:W-:Y:S06]  /*c610*/  @!P6 BRA `(.L_x_84) ;  /* 0x0000000000a8e947 */ /* 0x000fec0003800000 */
[----:B------:R-:W1:Y:S01]  /*c620*/  S2R R7, SR_CgaCtaId ;  /* 0x0000000000077919 */ /* 0x000e620000008800 */
[----:B------:R-:W-:-:S04]  /*c630*/  MOV R6, 0x400 ;  /* 0x0000040000067802 */ /* 0x000fc80000000f00 */
[----:B-1----:R-:W-:Y:S02]  /*c640*/  LEA R9, R7, R6, 0x18 ;  /* 0x0000000607097211 */ /* 0x002fe400078ec0ff */
[----:B------:R-:W-:Y:S02]  /*c650*/  SHF.L.U32 R6, R5, 0x1f, RZ ;  /* 0x0000001f05067819 */ /* 0x000fe400000006ff */
[----:B------:R-:W-:-:S04]  /*c660*/  LEA R7, R0, R9, 0x3 ;  /* 0x0000000900077211 */ /* 0x000fc800078e18ff */
[----:B------:R-:W1:Y:S02]  /*c670*/  SYNCS.PHASECHK.TRANS64.TRYWAIT P2, [R7+URZ+0x34460], R6 ;  /* 0x03446006070075a7 */ /* 0x000e64000804017f */
[----:B-1----:R-:W-:Y:S05]  /*c680*/  @!P2 BRA `(.L_x_85) ;  /* 0x00000018007ca947 */ /* 0x002fea0003800000 */
.L_x_135:
[----:B------:R-:W-:Y:S01]  /*c690*/  UPRMT UR4, UR18, 0x9910, URZ ;  /* 0x0000991012047896 */ /* 0x000fe2000800003f */
[----:B-1----:R-:W-:-:S03]  /*c6a0*/  @P1 MOV R6, 0x4000 ;  /* 0x0000400000061802 */ /* 0x002fc60000000f00 */
[----:B------:R-:W-:Y:S01]  /*c6b0*/  UISETP.NE.AND UP0, UPT, UR4, 0x2, UPT ;  /* 0x000000020400788c */ /* 0x000fe2000bf05270 */
[----:B------:R1:W-:Y:S05]  /*c6c0*/  @P1 SYNCS.ARRIVE.TRANS64 RZ, [R7+URZ+0x34450], R6 ;  /* 0x0344500607ff19a7 */ /* 0x0003ea000800003f */
[----:B------:R-:W-:-:S13]  /*c6d0*/  PLOP3.LUT P2, PT, PT, PT, UP0, 0x80, 0x0 ;  /* 0x000000000000781c */ /* 0x000fda0003f4f008 */
[----:B-1----:R-:W-:Y:S05]  /*c6e0*/  @P2 BRA `(.L_x_86) ;  /* 0x0000000000042947 */ /* 0x002fea0003800000 */
[----:B------:R-:W-:Y:S01]  /*c6f0*/  BPT.TRAP 0x1 ;  /* 0x000000040000795c */ /* 0x000fe20000300000 */
.L_x_86:
[----:B------:R-:W-:Y:S05]  /*c700*/  @P0 BRA `(.L_x_87) ;  /* 0x0000000000040947 */ /* 0x000fea0003800000 */
[----:B------:R-:W-:Y:S01]  /*c710*/  BPT.TRAP 0x1 ;  /* 0x000000040000795c */ /* 0x000fe20000300000 */
.L_x_87:
[----:B------:R-:W-:Y:S01]  /*c720*/  R2UR UR5, R9 ;  /* 0x00000000090572ca */ /* 0x000fe200000e0000 */
[----:B------:R-:W-:Y:S01]  /*c730*/  UIADD3 UR4, UP0, UR16, 0xf0, URZ ;  /* 0x000000f010047890 */ /* 0x000fe2000ff1e03f */
[----:B------:R-:W-:Y:S01]  /*c740*/  R2UR UR8, R0 ;  /* 0x00000000000872ca */ /* 0x000fe200000e0000 */
[----:B------:R-:W-:Y:S01]  /*c750*/  UMOV UR10, URZ ;  /* 0x0000003f000a7c82 */ /* 0x000fe20008000000 */
[----:B------:R-:W-:Y:S01]  /*c760*/  R2UR UR9, R7 ;  /* 0x00000000070972ca */ /* 0x000fe200000e0000 */
[----:B------:R-:W-:Y:S01]  /*c770*/  UMOV UR6, 0x0 ;  /* 0x0000000000067882 */ /* 0x000fe20000000000 */
[----:B------:R-:W-:Y:S01]  /*c780*/  R2UR UR11, R3 ;  /* 0x00000000030b72ca */ /* 0x000fe200000e0000 */
[----:B------:R-:W-:Y:S01]  /*c790*/  UMOV UR7, 0x10000000 ;  /* 0x1000000000077882 */ /* 0x000fe20000000000 */
[----:B------:R-:W-:Y:S01]  /*c7a0*/  R2UR UR12, R10 ;  /* 0x000000000a0c72ca */ /* 0x000fe200000e0000 */
[----:B------:R-:W-:Y:S01]  /*c7b0*/  UMOV UR15, 0x40 ;  /* 0x00000040000f7882 */ /* 0x000fe20000000000 */
[----:B------:R-:W-:Y:S01]  /*c7c0*/  R2UR UR13, R2 ;  /* 0x00000000020d72ca */ /* 0x000fe200000e0000 */
[----:B------:R-:W-:-:S04]  /*c7d0*/  VIADD R0, R0, 0x1 ;  /* 0x0000000100007836 */ /* 0x000fc80000000000 */
[----:B------:R-:W-:Y:S01]  /*c7e0*/  ULEA UR8, UR8, UR5, 0xe ;  /* 0x0000000508087291 */ /* 0x000fe2000f8e703f */
[C---:B------:R-:W-:Y:S01]  /*c7f0*/  ISETP.NE.AND P2, PT, R0.reuse, 0x2, PT ;  /* 0x000000020000780c */ /* 0x040fe20003f45270 */
[----:B------:R-:W-:Y:S02]  /*c800*/  UIADD3 UR9, UR9, 0x34450, URZ ;  /* 0x0003445009097890 */ /* 0x000fe4000fffe03f */
[----:B------:R-:W-:Y:S01]  /*c810*/  UIADD3.X UR5, URZ, UR17, URZ, UP0, !UPT ;  /* 0x000000113f057290 */ /* 0x000fe200087fe43f */
[----:B------:R-:W-:Y:S01]  /*c820*/  SEL R6, RZ, 0x1, P2 ;  /* 0x00000001ff067807 */ /* 0x000fe20001000000 */
[----:B------:R-:W-:Y:S01]  /*c830*/  UIADD3 UR14, UR8, 0x2000, URZ ;  /* 0x00002000080e7890 */ /* 0x000fe2000fffe03f */
[----:B------:R-:W-:Y:S02]  /*c840*/  SEL R0, R0, RZ, P2 ;  /* 0x000000ff00007207 */ /* 0x000fe40001000000 */
[----:B------:R-:W-:Y:S02]  /*c850*/  LOP3.LUT R5, R5, R6, RZ, 0x3c, !PT ;  /* 0x0000000605057212 */ /* 0x000fe400078e3cff */
[----:B------:R-:W-:-:S02]  /*c860*/  MOV R6, 0x40 ;  /* 0x0000004000067802 */ /* 0x000fc40000000f00 */
[----:B------:R1:W-:Y:S02]  /*c870*/  UTMALDG.4D [UR8], [UR4], desc[UR6] ;  /* 0x00000608040075b4 */ /* 0x0003e40008019000 */
[----:B-1----:R-:W-:Y:S01]  /*c880*/  UMOV UR8, UR14 ;  /* 0x0000000e00087c82 */ /* 0x002fe20008000000 */
[----:B------:R-:W-:Y:S02]  /*c890*/  UMOV UR10, UR15 ;  /* 0x0000000f000a7c82 */ /* 0x000fe40008000000 */
[----:B------:R1:W-:Y:S02]  /*c8a0*/  UTMALDG.4D [UR8], [UR4], desc[UR6] ;  /* 0x00000608040075b4 */ /* 0x0003e40008019000 */
[----:B-1----:R-:W-:Y:S01]  /*c8b0*/  NOP ;  /* 0x0000000000007918 */ /* 0x002fe20000000000 */
.L_x_84:
[----:B------:R-:W-:Y:S05]  /*c8c0*/  BSYNC B1 ;  /* 0x0000000000017941 */ /* 0x000fea0003800000 */
.L_x_83:
[----:B------:R-:W-:Y:S01]  /*c8d0*/  LOP3.LUT P2, RZ, R4, 0xff, RZ, 0xc0, !PT ;  /* 0x000000ff04ff7812 */ /* 0x000fe2000784c0ff */
[----:B------:R-:W-:-:S12]  /*c8e0*/  BSSY B1, `(.L_x_88) ;  /* 0x0000009000017945 */ /* 0x000fd80003800000 */
[----:B------:R-:W-:Y:S05]  /*c8f0*/  @!P2 BRA `(.L_x_89) ;  /* 0x00000000001ca947 */ /* 0x000fea0003800000 */
[----:B------:R-:W1:Y:S01]  /*c900*/  S2R R7, SR_CgaCtaId ;  /* 0x0000000000077919 */ /* 0x000e620000008800 */
[----:B------:R-:W-:-:S04]  /*c910*/  MOV R4, 0x400 ;  /* 0x0000040000047802 */ /* 0x000fc80000000f00 */
[----:B-1----:R-:W-:Y:S02]  /*c920*/  LEA R7, R7, R4, 0x18 ;  /* 0x0000000407077211 */ /* 0x002fe400078ec0ff */
[----:B------:R-:W-:Y:S02]  /*c930*/  SHF.L.U32 R4, RZ, 0x1f, RZ ;  /* 0x0000001fff047819 */ /* 0x000fe400000006ff */
[----:B------:R1:W-:Y:S02]  /*c940*/  SYNCS.ARRIVE.TRANS64.A1T0 RZ, [R7+URZ+0x344b0], RZ ;  /* 0x0344b0ff07ff79a7 */ /* 0x0003e4000810003f */
[----:B------:R-:W2:Y:S02]  /*c950*/  SYNCS.PHASECHK.TRANS64.TRYWAIT P2, [R7+URZ+0x344b0], R4 ;  /* 0x0344b004070075a7 */ /* 0x000ea4000804017f */
[----:B-12---:R-:W-:Y:S05]  /*c960*/  @!P2 BRA `(.L_x_90) ;  /* 0x0000001400d8a947 */ /* 0x006fea0003800000 */
.L_x_89:
[----:B------:R-:W-:Y:S05]  /*c970*/  BSYNC B1 ;  /* 0x0000000000017941 */ /* 0x000fea0003800000 */
.L_x_88:
[----:B------:R-:W-:Y:S04]  /*c980*/  BSSY B1, `(.L_x_91) ;  /* 0x000002d000017945 */ /* 0x000fe80003800000 */
[----:B------:R-:W-:Y:S05]  /*c990*/  @!P6 BRA `(.L_x_92) ;  /* 0x0000000000ace947 */ /* 0x000fea0003800000 */
[----:B-1----:R-:W1:Y:S01]  /*c9a0*/  S2R R7, SR_CgaCtaId ;  /* 0x0000000000077919 */ /* 0x002e620000008800 */
[----:B------:R-:W-:Y:S02]  /*c9b0*/  MOV R4, 0x400 ;  /* 0x0000040000047802 */ /* 0x000fe40000000f00 */
[----:B------:R-:W-:Y:S02]  /*c9c0*/  SHF.L.U32 R9, R5, 0x1f, RZ ;  /* 0x0000001f05097819 */ /* 0x000fe400000006ff */
[----:B-1----:R-:W-:-:S04]  /*c9d0*/  LEA R7, R7, R4, 0x18 ;  /* 0x0000000407077211 */ /* 0x002fc800078ec0ff */
[----:B------:R-:W-:-:S04]  /*c9e0*/  LEA R4, R0, R7, 0x3 ;  /* 0x0000000700047211 */ /* 0x000fc800078e18ff */
[----:B------:R-:W1:Y:S02]  /*c9f0*/  SYNCS.PHASECHK.TRANS64.TRYWAIT P2, [R4+URZ+0x34460], R9 ;  /* 0x03446009040075a7 */ /* 0x000e64000804017f */
[----:B-1----:R-:W-:Y:S05]  /*ca00*/  @!P2 BRA `(.L_x_93) ;  /* 0x0000001400c4a947 */ /* 0x002fea0003800000 */
.L_x_136:
[----:B------:R-:W-:Y:S01]  /*ca10*/  UPRMT UR4, UR18, 0x9910, URZ ;  /* 0x0000991012047896 */ /* 0x000fe2000800003f */
[----:B-1----:R-:W-:-:S03]  /*ca20*/  @P1 IMAD.MOV.U32 R9, RZ, RZ, 0x4000 ;  /* 0x00004000ff091424 */ /* 0x002fc600078e00ff */
[----:B------:R-:W-:Y:S01]  /*ca30*/  UISETP.NE.AND UP0, UPT, UR4, 0x2, UPT ;  /* 0x000000020400788c */ /* 0x000fe2000bf05270 */
[----:B------:R1:W-:Y:S05]  /*ca40*/  @P1 SYNCS.ARRIVE.TRANS64 RZ, [R4+URZ+0x34450], R9 ;  /* 0x0344500904ff19a7 */ /* 0x0003ea000800003f */
[----:B------:R-:W-:-:S13]  /*ca50*/  PLOP3.LUT P2, PT, PT, PT, UP0, 0x80, 0x0 ;  /* 0x000000000000781c */ /* 0x000fda0003f4f008 */
[----:B-1----:R-:W-:Y:S05]  /*ca60*/  @P2 BRA `(.L_x_94) ;  /* 0x0000000000042947 */ /* 0x002fea0003800000 */
[----:B------:R-:W-:Y:S01]  /*ca70*/  BPT.TRAP 0x1 ;  /* 0x000000040000795c */ /* 0x000fe20000300000 */
.L_x_94:
[----:B------:R-:W-:Y:S05]  /*ca80*/  @P0 BRA `(.L_x_95) ;  /* 0x0000000000040947 */ /* 0x000fea0003800000 */
[----:B------:R-:W-:Y:S01]  /*ca90*/  BPT.TRAP 0x1 ;  /* 0x000000040000795c */ /* 0x000fe20000300000 */
.L_x_95:
        /* <DEDUP_REMOVED lines=8> */
[----:B------:R-:W-:Y:S02]  /*cb20*/  R2UR UR9, R4 ;  /* 0x00000000040972ca */ /* 0x000fe400000e0000 */
[----:B------:R-:W-:-:S02]  /*cb30*/  R2UR UR12, R10 ;  /* 0x000000000a0c72ca */ /* 0x000fc400000e0000 */
[----:B------:R-:W-:Y:S02]  /*cb40*/  R2UR UR13, R2 ;  /* 0x00000000020d72ca */ /* 0x000fe400000e0000 */
[----:B------:R-:W-:Y:S01]  /*cb50*/  IADD3 R0, R0, 0x1, RZ ;  /* 0x0000000100007810 */ /* 0x000fe20007ffe0ff */
[----:B------:R-:W-:Y:S02]  /*cb60*/  ULEA UR8, UR8, UR5, 0xe ;  /* 0x0000000508087291 */ /* 0x000fe4000f8e703f */
[----:B------:R-:W-:Y:S01]  /*cb70*/  UIADD3.X UR5, URZ, UR17, URZ, UP0, !UPT ;  /* 0x000000113f057290 */ /* 0x000fe200087fe43f */
[C---:B------:R-:W-:Y:S01]  /*cb80*/  ISETP.NE.AND P2, PT, R0.reuse, 0x2, PT ;  /* 0x000000020000780c */ /* 0x040fe20003f45270 */
[----:B------:R-:W-:Y:S02]  /*cb90*/  UIADD3 UR11, UR11, UR6, URZ ;  /* 0x000000060b0b7290 */ /* 0x000fe4000fffe03f */
[----:B------:R-:W-:Y:S01]  /*cba0*/  UIADD3 UR9, UR9, 0x34450, URZ ;  /* 0x0003445009097890 */ /* 0x000fe2000fffe03f */
[----:B------:R-:W-:Y:S01]  /*cbb0*/  SEL R2, RZ, 0x1, P2 ;  /* 0x00000001ff027807 */ /* 0x000fe20001000000 */
[----:B------:R-:W-:Y:S01]  /*cbc0*/  UIADD3 UR14, UR8, 0x2000, URZ ;  /* 0x00002000080e7890 */ /* 0x000fe2000fffe03f */
[----:B------:R-:W-:Y:S01]  /*cbd0*/  SEL R0, R0, RZ, P2 ;  /* 0x000000ff00007207 */ /* 0x000fe20001000000 */
[----:B------:R-:W-:Y:S01]  /*cbe0*/  UMOV UR6, 0x0 ;  /* 0x0000000000067882 */ /* 0x000fe20000000000 */
[----:B------:R-:W-:-:S04]  /*cbf0*/  LOP3.LUT R5, R5, R2, RZ, 0x3c, !PT ;  /* 0x0000000205057212 */ /* 0x000fc800078e3cff */
[----:B------:R1:W-:Y:S02]  /*cc00*/  UTMALDG.4D [UR8], [UR4], desc[UR6] ;  /* 0x00000608040075b4 */ /* 0x0003e40008019000 */
[----:B-1----:R-:W-:Y:S01]  /*cc10*/  UMOV UR8, UR14 ;  /* 0x0000000e00087c82 */ /* 0x002fe20008000000 */
[----:B------:R-:W-:Y:S02]  /*cc20*/  UMOV UR10, UR15 ;  /* 0x0000000f000a7c82 */ /* 0x000fe40008000000 */
[----:B------:R2:W-:Y:S02]  /*cc30*/  UTMALDG.4D [UR8], [UR4], desc[UR6] ;  /* 0x00000608040075b4 */ /* 0x0005e40008019000 */
[----:B--2---:R-:W-:Y:S01]  /*cc40*/  NOP ;  /* 0x0000000000007918 */ /* 0x004fe20000000000 */
.L_x_92:
[----:B------:R-:W-:Y:S05]  /*cc50*/  BSYNC B1 ;  /* 0x0000000000017941 */ /* 0x000fea0003800000 */
.L_x_91:
[----:B------:R-:W-:Y:S02]  /*cc60*/  IADD3 R17, R17, UR19, RZ ;  /* 0x0000001311117c10 */ /* 0x000fe4000fffe0ff */
[----:B-1----:R-:W-:Y:S02]  /*cc70*/  PRMT R4, RZ, 0x7610, R4 ;  /* 0x00007610ff047816 */ /* 0x002fe40000000004 */
[----:B------:R-:W-:-:S13]  /*cc80*/  ISETP.GE.AND P2, PT, R17, UR20, PT ;  /* 0x0000001411007c0c */ /* 0x000fda000bf46270 */
[----:B------:R-:W-:Y:S05]  /*cc90*/  @!P2 BRA `(.L_x_96) ;  /* 0xfffffff400e0a947 */ /* 0x000fea000383ffff */
[----:B------:R-:W-:Y:S05]  /*cca0*/  BSYNC B0 ;  /* 0x0000000000007941 */ /* 0x000fea0003800000 */
.L_x_81:
[----:B------:R-:W-:Y:S05]  /*ccb0*/  EXIT ;  /* 0x000000000000794d */ /* 0x000fea0003800000 */
.L_x_80:
[----:B-1----:R-:W-:Y:S02]  /*ccc0*/  ULDC UR4, c[0x0][0xa00] ;  /* 0x0002800000047ab9 */ /* 0x002fe40000000800 */
[----:B------:R-:W-:-:S13]  /*ccd0*/  ISETP.GE.AND P0, PT, R17, UR4, PT ;  /* 0x0000000411007c0c */ /* 0x000fda000bf06270 */
[----:B------:R-:W-:Y:S05]  /*cce0*/  @P0 EXIT ;  /* 0x000000000000094d */ /* 0x000fea0003800000 */
[----:B------:R-:W-:Y:S01]  /*ccf0*/  LOP3.LUT P0, RZ, R2, 0x1f, RZ, 0xc0, !PT ;  /* 0x0000001f02ff7812 */ /* 0x000fe2000780c0ff */
[----:B------:R-:W-:Y:S01]  /*cd00*/  BSSY B0, `(.L_x_97) ;  /* 0x00000f8000007945 */ /* 0x000fe20003800000 */
[----:B------:R-:W-:Y:S01]  /*cd10*/  IMAD.MOV.U32 R4, RZ, RZ, 0x1 ;  /* 0x00000001ff047424 */ /* 0x000fe200078e00ff */
[----:B------:R-:W-:Y:S01]  /*cd20*/  MOV R5, RZ ;  /* 0x000000ff00057202 */ /* 0x000fe20000000f00 */
[----:B------:R-:W-:Y:S01]  /*cd30*/  ULOP3.LUT UR19, UR49, 0x2, URZ, 0xfc, !UPT ;  /* 0x0000000231137892 */ /* 0x000fe2000f8efc3f */
[----:B------:R-:W-:Y:S01]  /*cd40*/  PLOP3.LUT P0, PT, P0, P2, PT, 0x2a, 0x0 ;  /* 0x000000000000781c */ /* 0x000fe20000704572 */
[----:B------:R-:W-:Y:S01]  /*cd50*/  ULDC.64 UR16, c[0x0][0x198] ;  /* 0x0000660000107ab9 */ /* 0x000fe20000000a00 */
[----:B------:R-:W-:Y:S01]  /*cd60*/  MOV R0, 0x1 ;  /* 0x0000000100007802 */ /* 0x000fe20000000f00 */
[----:B------:R-:W-:-:S10]  /*cd70*/  ULDC UR20, c[0x0][0xc] ;  /* 0x0000030000147ab9 */ /* 0x000fd40000000800 */
.L_x_124:
[----:B------:R-:W1:Y:S01]  /*cd80*/  LDC R2, c[0x0][0xa04] ;  /* 0x00028100ff027b82 */ /* 0x000e620000000800 */
[----:B------:R-:W-:-:S07]  /*cd90*/  UMOV UR4, 0xffffffff ;  /* 0xffffffff00047882 */ /* 0x000fce0000000000 */
        /* <DEDUP_REMOVED lines=9> */
[----:B-1----:R-:W-:-:S04]  /*ce30*/  @P3 IMAD.HI.U32 R10, R17, R6, RZ ;  /* 0x00000006110a3227 */ /* 0x002fc800078e00ff */
[----:B------:R-:W-:Y:S01]  /*ce40*/  IMAD.MOV.U32 R6, RZ, RZ, R17 ;  /* 0x000000ffff067224 */ /* 0x000fe200078e0011 */
[----:B------:R-:W-:-:S04]  /*ce50*/  @P3 SHF.R.U32.HI R6, RZ, R7, R10 ;  /* 0x00000007ff063219 */ /* 0x000fc8000001160a */
[----:B------:R-:W-:Y:S01]  /*ce60*/  MOV R7, R6 ;  /* 0x0000000600077202 */ /* 0x000fe20000000f00 */
[----:B--2---:R-:W-:-:S05]  /*ce70*/  @P4 IMAD.HI.U32 R9, R6, R9, RZ ;  /* 0x0000000906094227 */ /* 0x004fca00078e00ff */
[----:B---3--:R-:W-:-:S04]  /*ce80*/  @P4 SHF.R.U32.HI R7, RZ, R12, R9 ;  /* 0x0000000cff074219 */ /* 0x008fc80000011609 */
[----:B------:R-:W-:Y:S01]  /*ce90*/  MOV R9, R7 ;  /* 0x0000000700097202 */ /* 0x000fe20000000f00 */
[----:B----4-:R-:W-:-:S05]  /*cea0*/  @P5 IMAD.HI.U32 R2, R7, R2, RZ ;  /* 0x0000000207025227 */ /* 0x010fca00078e00ff */
[----:B------:R-:W-:Y:S01]  /*ceb0*/  @P5 SHF.R.U32.HI R9, RZ, R3, R2 ;  /* 0x00000003ff095219 */ /* 0x000fe20000011602 */
[----:B------:R-:W-:-:S04]  /*cec0*/  IMAD.MOV R3, RZ, RZ, -R7 ;  /* 0x000000ffff037224 */ /* 0x000fc800078e0a07 */
[----:B------:R-:W-:Y:S01]  /*ced0*/  IMAD R2, R11, R3, R6 ;  /* 0x000000030b027224 */ /* 0x000fe200078e0206 */
[----:B------:R-:W-:-:S05]  /*cee0*/  IADD3 R3, -R9, RZ, RZ ;  /* 0x000000ff09037210 */ /* 0x000fca0007ffe1ff */
[----:B------:R-:W-:Y:S01]  /*cef0*/  IMAD R3, R8, R3, R7 ;  /* 0x0000000308037224 */ /* 0x000fe200078e0207 */
[----:B------:R-:W-:Y:S06]  /*cf00*/  BRA.DIV UR4, `(.L_x_98) ;  /* 0x0000001204987947 */ /* 0x000fec000b800000 */
[----:B------:R-:W-:-:S13]  /*cf10*/  ELECT P6, URZ, PT ;  /* 0x00000000003f782f */ /* 0x000fda00038c0000 */
.L_x_139:
[----:B------:R-:W1:Y:S01]  /*cf20*/  LDC R6, c[0x0][0x28c] ;  /* 0x0000a300ff067b82 */ /* 0x000e620000000800 */
[----:B------:R-:W-:Y:S01]  /*cf30*/  BSSY B1, `(.L_x_99) ;  /* 0x000002d000017945 */ /* 0x000fe20003800000 */
[----:B-1----:R-:W-:-:S13]  /*cf40*/  ISETP.GT.AND P3, PT, R6, RZ, P6 ;  /* 0x000000ff0600720c */ /* 0x002fda0003764270 */
[----:B------:R-:W-:Y:S05]  /*cf50*/  @!P3 BRA `(.L_x_100) ;  /* 0x0000000000a8b947 */ /* 0x000fea0003800000 */
[----:B------:R-:W1:Y:S01]  /*cf60*/  S2R R8, SR_CgaCtaId ;  /* 0x0000000000087919 */ /* 0x000e620000008800 */
[----:B------:R-:W-:-:S04]  /*cf70*/  MOV R7, 0x400 ;  /* 0x0000040000077802 */ /* 0x000fc80000000f00 */
[----:B-1----:R-:W-:Y:S02]  /*cf80*/  LEA R10, R8, R7, 0x18 ;  /* 0x00000007080a7211 */ /* 0x002fe400078ec0ff */
[----:B------:R-:W-:Y:S02]  /*cf90*/  SHF.L.U32 R7, R0, 0x1f, RZ ;  /* 0x0000001f00077819 */ /* 0x000fe400000006ff */
[----:B------:R-:W-:-:S04]  /*cfa0*/  LEA R8, R5, R10, 0x3 ;  /* 0x0000000a05087211 */ /* 0x000fc800078e18ff */
[----:B------:R-:W1:Y:S02]  /*cfb0*/  SYNCS.PHASECHK.TRANS64.TRYWAIT P4, [R8+URZ+0x34428], R7 ;  /* 0x03442807080075a7 */ /* 0x000e64000808017f */
[----:B-1----:R-:W-:Y:S05]  /*cfc0*/  @!P4 BRA `(.L_x_101) ;  /* 0x000000100088c947 */ /* 0x002fea0003800000 */
.L_x_140:
[----:B------:R-:W-:Y:S01]  /*cfd0*/  UPRMT UR4, UR19, 0x9910, URZ ;  /* 0x0000991013047896 */ /* 0x000fe2000800003f */
[----:B-1----:R-:W-:-:S03]  /*cfe0*/  @P2 IMAD.MOV.U32 R7, RZ, RZ, 0x8000 ;  /* 0x00008000ff072424 */ /* 0x002fc600078e00ff */
[----:B------:R-:W-:Y:S01]  /*cff0*/  UISETP.NE.AND UP0, UPT, UR4, 0x2, UPT ;  /* 0x000000020400788c */ /* 0x000fe2000bf05270 */
[----:B------:R1:W-:Y:S05]  /*d000*/  @P2 SYNCS.ARRIVE.TRANS64 RZ, [R8+URZ+0x34400], R7 ;  /* 0x0344000708ff29a7 */ /* 0x0003ea000800003f */
[----:B------:R-:W-:-:S13]  /*d010*/  PLOP3.LUT P4, PT, PT, PT, UP0, 0x80, 0x0 ;  /* 0x000000000000781c */ /* 0x000fda0003f8f008 */
[----:B-1----:R-:W-:Y:S05]  /*d020*/  @P4 BRA `(.L_x_102) ;  /* 0x0000000000044947 */ /* 0x002fea0003800000 */
[----:B------:R-:W-:Y:S01]  /*d030*/  BPT.TRAP 0x1 ;  /* 0x000000040000795c */ /* 0x000fe20000300000 */
.L_x_102:
[----:B------:R-:W-:Y:S05]  /*d040*/  @P0 BRA `(.L_x_103) ;  /* 0x0000000000040947 */ /* 0x000fea0003800000 */
[----:B------:R-:W-:Y:S01]  /*d050*/  BPT.TRAP 0x1 ;  /* 0x000000040000795c */ /* 0x000fe20000300000 */
.L_x_103:
[----:B------:R-:W-:Y:S01]  /*d060*/  LEA R10, R5, R10, 0xf ;  /* 0x0000000a050a7211 */ /* 0x000fe200078e78ff */
[----:B------:R-:W-:Y:S01]  /*d070*/  UIADD3 UR4, UP0, UR16, 0x1f0, URZ ;  /* 0x000001f010047890 */ /* 0x000fe2000ff1e03f */
[----:B------:R-:W-:Y:S01]  /*d080*/  R2UR UR9, R8 ;  /* 0x00000000080972ca */ /* 0x000fe200000e0000 */
[----:B------:R-:W-:Y:S01]  /*d090*/  UMOV UR10, URZ ;  /* 0x0000003f000a7c82 */ /* 0x000fe20008000000 */
[----:B------:R-:W-:Y:S01]  /*d0a0*/  R2UR UR8, R10 ;  /* 0x000000000a0872ca */ /* 0x000fe200000e0000 */
[----:B------:R-:W-:Y:S01]  /*d0b0*/  UIADD3.X UR5, URZ, UR17, URZ, UP0, !UPT ;  /* 0x000000113f057290 */ /* 0x000fe200087fe43f */
[----:B------:R-:W-:Y:S01]  /*d0c0*/  R2UR UR12, R2 ;  /* 0x00000000020c72ca */ /* 0x000fe200000e0000 */
[----:B------:R-:W-:Y:S01]  /*d0d0*/  UMOV UR6, 0x0 ;  /* 0x0000000000067882 */ /* 0x000fe20000000000 */
[----:B------:R-:W-:Y:S01]  /*d0e0*/  R2UR UR13, R3 ;  /* 0x00000000030d72ca */ /* 0x000fe200000e0000 */
[----:B------:R-:W-:Y:S01]  /*d0f0*/  UMOV UR7, 0x10000000 ;  /* 0x1000000000077882 */ /* 0x000fe20000000000 */
[----:B------:R-:W-:Y:S01]  /*d100*/  UMOV UR11, URZ ;  /* 0x0000003f000b7c82 */ /* 0x000fe20008000000 */
[----:B------:R-:W-:Y:S01]  /*d110*/  UMOV UR18, 0x40 ;  /* 0x0000004000127882 */ /* 0x000fe20000000000 */
[----:B------:R-:W-:-:S03]  /*d120*/  IADD3 R5, R5, 0x1, RZ ;  /* 0x0000000105057810 */ /* 0x000fc60007ffe0ff */
[----:B------:R-:W-:Y:S01]  /*d130*/  UIADD3 UR9, UR9, 0x34400, URZ ;  /* 0x0003440009097890 */ /* 0x000fe2000fffe03f */
[C---:B------:R-:W-:Y:S01]  /*d140*/  ISETP.NE.AND P4, PT, R5.reuse, 0x5, PT ;  /* 0x000000050500780c */ /* 0x040fe20003f85270 */
[----:B------:R-:W-:Y:S02]  /*d150*/  UIADD3 UR14, UR8, 0x8000, URZ ;  /* 0x00008000080e7890 */ /* 0x000fe4000fffe03f */
[----:B------:R-:W-:Y:S01]  /*d160*/  UIADD3 UR15, UR8, 0xc000, URZ ;  /* 0x0000c000080f7890 */ /* 0x000fe2000fffe03f */
[----:B------:R-:W-:Y:S02]  /*d170*/  SEL R7, RZ, 0x1, P4 ;  /* 0x00000001ff077807 */ /* 0x000fe40002000000 */
[----:B------:R-:W-:Y:S02]  /*d180*/  SEL R5, R5, RZ, P4 ;  /* 0x000000ff05057207 */ /* 0x000fe40002000000 */
[----:B------:R-:W-:Y:S01]  /*d190*/  UMOV UR8, UR14 ;  /* 0x0000000e00087c82 */ /* 0x000fe20008000000 */
[----:B------:R-:W-:Y:S01]  /*d1a0*/  LOP3.LUT R0, R0, R7, RZ, 0x3c, !PT ;  /* 0x0000000700007212 */ /* 0x000fe200078e3cff */
[----:B------:R1:W-:Y:S02]  /*d1b0*/  UTMALDG.4D [UR8], [UR4], desc[UR6] ;  /* 0x00000608040075b4 */ /* 0x0003e40008019000 */
[----:B-1----:R-:W-:Y:S01]  /*d1c0*/  UMOV UR8, UR15 ;  /* 0x0000000f00087c82 */ /* 0x002fe20008000000 */
[----:B------:R-:W-:-:S02]  /*d1d0*/  UMOV UR10, UR18 ;  /* 0x00000012000a7c82 */ /* 0x000fc40008000000 */
[----:B------:R1:W-:Y:S02]  /*d1e0*/  UTMALDG.4D [UR8], [UR4], desc[UR6] ;  /* 0x00000608040075b4 */ /* 0x0003e40008019000 */
[----:B-1----:R-:W-:Y:S01]  /*d1f0*/  NOP ;  /* 0x0000000000007918 */ /* 0x002fe20000000000 */
.L_x_100:
[----:B------:R-:W-:Y:S05]  /*d200*/  BSYNC B1 ;  /* 0x0000000000017941 */ /* 0x000fea0003800000 */
.L_x_99:
        /* <DEDUP_REMOVED lines=10> */
.L_x_105:
[----:B------:R-:W-:Y:S05]  /*d2b0*/  BSYNC B1 ;  /* 0x0000000000017941 */ /* 0x000fea0003800000 */
.L_x_104:
[----:B------:R-:W-:Y:S01]  /*d2c0*/  BSSY B1, `(.L_x_107) ;  /* 0x000002e000017945 */ /* 0x000fe20003800000 */
[----:B------:R-:W-:-:S03]  /*d2d0*/  MOV R9, RZ ;  /* 0x000000ff00097202 */ /* 0x000fc60000000f00 */
[----:B------:R-:W-:Y:S05]  /*d2e0*/  @!P3 BRA `(.L_x_108) ;  /* 0x0000000000acb947 */ /* 0x000fea0003800000 */
[----:B-1----:R-:W1:Y:S01]  /*d2f0*/  S2R R7, SR_CgaCtaId ;  /* 0x0000000000077919 */ /* 0x002e620000008800 */
[----:B------:R-:W-:Y:S02]  /*d300*/  MOV R4, 0x400 ;  /* 0x0000040000047802 */ /* 0x000fe40000000f00 */
[----:B------:R-:W-:Y:S02]  /*d310*/  SHF.L.U32 R8, R0, 0x1f, RZ ;  /* 0x0000001f00087819 */ /* 0x000fe400000006ff */
[----:B-1----:R-:W-:-:S05]  /*d320*/  LEA R4, R7, R4, 0x18 ;  /* 0x0000000407047211 */ /* 0x002fca00078ec0ff */
[----:B------:R-:W-:-:S04]  /*d330*/  IMAD R7, R5, 0x8, R4 ;  /* 0x0000000805077824 */ /* 0x000fc800078e0204 */
[----:B------:R-:W1:Y:S02]  /*d340*/  SYNCS.PHASECHK.TRANS64.TRYWAIT P3, [R7+URZ+0x34428], R8 ;  /* 0x03442808070075a7 */ /* 0x000e64000806017f */
[----:B-1----:R-:W-:Y:S05]  /*d350*/  @!P3 BRA `(.L_x_109) ;  /* 0x0000000c00ccb947 */ /* 0x002fea0003800000 */
.L_x_141:
[----:B------:R-:W-:Y:S01]  /*d360*/  UPRMT UR4, UR19, 0x9910, URZ ;  /* 0x0000991013047896 */ /* 0x000fe2000800003f */
[----:B-1----:R-:W-:-:S03]  /*d370*/  @P2 MOV R8, 0x8000 ;  /* 0x0000800000082802 */ /* 0x002fc60000000f00 */
[----:B------:R-:W-:Y:S01]  /*d380*/  UISETP.NE.AND UP0, UPT, UR4, 0x2, UPT ;  /* 0x000000020400788c */ /* 0x000fe2000bf05270 */
[----:B------:R1:W-:Y:S05]  /*d390*/  @P2 SYNCS.ARRIVE.TRANS64 RZ, [R7+URZ+0x34400], R8 ;  /* 0x0344000807ff29a7 */ /* 0x0003ea000800003f */
[----:B------:R-:W-:-:S13]  /*d3a0*/  PLOP3.LUT P3, PT, PT, PT, UP0, 0x80, 0x0 ;  /* 0x000000000000781c */ /* 0x000fda0003f6f008 */
[----:B-1----:R-:W-:Y:S05]  /*d3b0*/  @P3 BRA `(.L_x_110) ;  /* 0x0000000000043947 */ /* 0x002fea0003800000 */
[----:B------:R-:W-:Y:S01]  /*d3c0*/  BPT.TRAP 0x1 ;  /* 0x000000040000795c */ /* 0x000fe20000300000 */
.L_x_110:
[----:B------:R-:W-:Y:S05]  /*d3d0*/  @P0 BRA `(.L_x_111) ;  /* 0x0000000000040947 */ /* 0x000fea0003800000 */
[----:B------:R-:W-:Y:S01]  /*d3e0*/  BPT.TRAP 0x1 ;  /* 0x000000040000795c */ /* 0x000fe20000300000 */
.L_x_111:
        /* <DEDUP_REMOVED lines=12> */
[----:B------:R-:W-:Y:S01]  /*d4b0*/  IADD3 R5, R5, 0x1, RZ ;  /* 0x0000000105057810 */ /* 0x000fe20007ffe0ff */
[----:B------:R-:W-:-:S02]  /*d4c0*/  IMAD.MOV.U32 R9, RZ, RZ, 0x1 ;  /* 0x00000001ff097424 */ /* 0x000fc400078e00ff */
        /* <DEDUP_REMOVED lines=12> */
[----:B--2---:R-:W-:Y:S01]  /*d590*/  NOP ;  /* 0x0000000000007918 */ /* 0x004fe20000000000 */
.L_x_108:
[----:B------:R-:W-:Y:S05]  /*d5a0*/  BSYNC B1 ;  /* 0x0000000000017941 */ /* 0x000fea0003800000 */
.L_x_107:
[----:B------:R-:W-:-:S13]  /*d5b0*/  ISETP.GE.AND P3, PT, R6, 0x81, PT ;  /* 0x000000810600780c */ /* 0x000fda0003f66270 */
[----:B------:R-:W-:Y:S05]  /*d5c0*/  @!P3 BRA `(.L_x_112) ;  /* 0x000000040098b947 */ /* 0x000fea0003800000 */
[----:B------:R-:W-:Y:S01]  /*d5d0*/  IADD3 R6, R6, 0x7f, RZ ;  /* 0x0000007f06067810 */ /* 0x000fe20007ffe0ff */
[----:B------:R-:W-:Y:S03]  /*d5e0*/  BSSY B1, `(.L_x_112) ;  /* 0x0000064000017945 */ /* 0x000fe60003800000 */
[----:B-1----:R-:W-:-:S04]  /*d5f0*/  SHF.R.S32.HI R7, RZ, 0x1f, R6 ;  /* 0x0000001fff077819 */ /* 0x002fc80000011406 */
[----:B------:R-:W-:-:S04]  /*d600*/  LEA.HI R4, R7, R6, RZ, 0x7 ;  /* 0x0000000607047211 */ /* 0x000fc800078f38ff */
[----:B------:R-:W-:-:S04]  /*d610*/  SHF.R.S32.HI R4, RZ, 0x7, R4 ;  /* 0x00000007ff047819 */ /* 0x000fc80000011404 */
[----:B------:R-:W-:-:S07]  /*d620*/  SHF.L.U32 R4, R4, 0x1, RZ ;  /* 0x0000000104047819 */ /* 0x000fce00000006ff */
.L_x_123:
[----:B------:R-:W-:Y:S04]  /*d630*/  BSSY B2, `(.L_x_113) ;  /* 0x000002c000027945 */ /* 0x000fe80003800000 */
[----:B------:R-:W-:Y:S05]  /*d640*/  @!P6 BRA `(.L_x_114) ;  /* 0x0000000000a8e947 */ /* 0x000fea0003800000 */
[----:B------:R-:W1:Y:S01]  /*d650*/  S2R R7, SR_CgaCtaId ;  /* 0x0000000000077919 */ /* 0x000e620000008800 */
[----:B------:R-:W-:Y:S02]  /*d660*/  MOV R6, 0x400 ;  /* 0x0000040000067802 */ /* 0x000fe40000000f00 */
[----:B------:R-:W-:Y:S02]  /*d670*/  SHF.L.U32 R8, R0, 0x1f, RZ ;  /* 0x0000001f00087819 */ /* 0x000fe400000006ff */
[----:B-1----:R-:W-:-:S04]  /*d680*/  LEA R6, R7, R6, 0x18 ;  /* 0x0000000607067211 */ /* 0x002fc800078ec0ff */
[----:B------:R-:W-:-:S04]  /*d690*/  LEA R7, R5, R6, 0x3 ;  /* 0x0000000605077211 */ /* 0x000fc800078e18ff */
[----:B------:R-:W1:Y:S02]  /*d6a0*/  SYNCS.PHASECHK.TRANS64.TRYWAIT P3, [R7+URZ+0x34428], R8 ;  /* 0x03442808070075a7 */ /* 0x000e64000806017f */
[----:B-1----:R-:W-:Y:S05]  /*d6b0*/  @!P3 BRA `(.L_x_115) ;  /* 0x0000000c0008b947 */ /* 0x002fea0003800000 */
.L_x_142:
[----:B------:R-:W-:Y:S01]  /*d6c0*/  UPRMT UR4, UR19, 0x9910, URZ ;  /* 0x0000991013047896 */ /* 0x000fe2000800003f */
[----:B-1----:R-:W-:-:S03]  /*d6d0*/  @P2 IMAD.MOV.U32 R8, RZ, RZ, 0x8000 ;  /* 0x00008000ff082424 */ /* 0x002fc600078e00ff */
[----:B------:R-:W-:Y:S01]  /*d6e0*/  UISETP.NE.AND UP0, UPT, UR4, 0x2, UPT ;  /* 0x000000020400788c */ /* 0x000fe2000bf05270 */
[----:B------:R1:W-:Y:S05]  /*d6f0*/  @P2 SYNCS.ARRIVE.TRANS64 RZ, [R7+URZ+0x34400], R8 ;  /* 0x0344000807ff29a7 */ /* 0x0003ea000800003f */
[----:B------:R-:W-:-:S13]  /*d700*/  PLOP3.LUT P3, PT, PT, PT, UP0, 0x80, 0x0 ;  /* 0x000000000000781c */ /* 0x000fda0003f6f008 */
[----:B-1----:R-:W-:Y:S05]  /*d710*/  @P3 BRA `(.L_x_116) ;  /* 0x0000000000043947 */ /* 0x002fea0003800000 */
[----:B------:R-:W-:Y:S01]  /*d720*/  BPT.TRAP 0x1 ;  /* 0x000000040000795c */ /* 0x000fe20000300000 */
.L_x_116:
[----:B------:R-:W-:Y:S05]  /*d730*/  @P0 BRA `(.L_x_117) ;  /* 0x0000000000040947 */ /* 0x000fea0003800000 */
[----:B------:R-:W-:Y:S01]  /*d740*/  BPT.TRAP 0x1 ;  /* 0x000000040000795c */ /* 0x000fe20000300000 */
.L_x_117:
        /* <DEDUP_REMOVED lines=10> */
[----:B------:R-:W-:-:S02]  /*d7f0*/  R2UR UR13, R3 ;  /* 0x00000000030d72ca */ /* 0x000fc400000e0000 */
[----:B------:R-:W-:-:S03]  /*d800*/  IADD3 R5, R5, 0x1, RZ ;  /* 0x0000000105057810 */ /* 0x000fc60007ffe0ff */
[----:B------:R-:W-:Y:S01]  /*d810*/  UIADD3 UR9, UR9, 0x34400, URZ ;  /* 0x0003440009097890 */ /* 0x000fe2000fffe03f */
[C---:B------:R-:W-:Y:S01]  /*d820*/  ISETP.NE.AND P3, PT, R5.reuse, 0x5, PT ;  /* 0x000000050500780c */ /* 0x040fe20003f65270 */
[----:B------:R-:W-:Y:S02]  /*d830*/  UIADD3 UR8, UR6, 0x8000, URZ ;  /* 0x0000800006087890 */ /* 0x000fe4000fffe03f */
[----:B------:R-:W-:Y:S01]  /*d840*/  USHF.L.U32 UR11, UR11, 0x7, URZ ;  /* 0x000000070b0b7899 */ /* 0x000fe2000800063f */
[----:B------:R-:W-:Y:S01]  /*d850*/  SEL R7, RZ, 0x1, P3 ;  /* 0x00000001ff077807 */ /* 0x000fe20001800000 */
[----:B------:R-:W-:Y:S01]  /*d860*/  UIADD3 UR14, UR6, 0xc000, URZ ;  /* 0x0000c000060e7890 */ /* 0x000fe2000fffe03f */
[----:B------:R-:W-:Y:S02]  /*d870*/  SEL R5, R5, RZ, P3 ;  /* 0x000000ff05057207 */ /* 0x000fe40001800000 */
[----:B------:R-:W-:Y:S01]  /*d880*/  UMOV UR6, 0x0 ;  /* 0x0000000000067882 */ /* 0x000fe20000000000 */
[----:B------:R-:W-:-:S03]  /*d890*/  LOP3.LUT R0, R0, R7, RZ, 0x3c, !PT ;  /* 0x0000000700007212 */ /* 0x000fc600078e3cff */
[----:B------:R1:W-:Y:S02]  /*d8a0*/  UTMALDG.4D [UR8], [UR4], desc[UR6] ;  /* 0x00000608040075b4 */ /* 0x0003e40008019000 */
[----:B-1----:R-:W-:Y:S01]  /*d8b0*/  UMOV UR8, UR14 ;  /* 0x0000000e00087c82 */ /* 0x002fe20008000000 */
[----:B------:R-:W-:Y:S02]  /*d8c0*/  UMOV UR10, UR15 ;  /* 0x0000000f000a7c82 */ /* 0x000fe40008000000 */
[----:B------:R1:W-:Y:S02]  /*d8d0*/  UTMALDG.4D [UR8], [UR4], desc[UR6] ;  /* 0x00000608040075b4 */ /* 0x0003e40008019000 */
[----:B-1----:R-:W-:Y:S01]  /*d8e0*/  NOP ;  /* 0x0000000000007918 */ /* 0x002fe20000000000 */
.L_x_114:
[----:B------:R-:W-:Y:S05]  /*d8f0*/  BSYNC B2 ;  /* 0x0000000000027941 */ /* 0x000fea0003800000 */
.L_x_113:
[----:B------:R-:W-:Y:S01]  /*d900*/  ISETP.LT.OR P3, PT, R4, 0x4, !P6 ;  /* 0x000000040400780c */ /* 0x000fe20007761670 */
[----:B------:R-:W-:-:S12]  /*d910*/  BSSY B2, `(.L_x_118) ;  /* 0x000002d000027945 */ /* 0x000fd80003800000 */
[----:B------:R-:W-:Y:S05]  /*d920*/  @P3 BRA `(.L_x_119) ;  /* 0x0000000000ac3947 */ /* 0x000fea0003800000 */
[----:B------:R-:W1:Y:S01]  /*d930*/  S2R R7, SR_CgaCtaId ;  /* 0x0000000000077919 */ /* 0x000e620000008800 */
[----:B------:R-:W-:Y:S02]  /*d940*/  MOV R6, 0x400 ;  /* 0x0000040000067802 */ /* 0x000fe40000000f00 */
[----:B------:R-:W-:Y:S02]  /*d950*/  SHF.L.U32 R8, R0, 0x1f, RZ ;  /* 0x0000001f00087819 */ /* 0x000fe400000006ff */
[----:B-1----:R-:W-:-:S04]  /*d960*/  LEA R6, R7, R6, 0x18 ;  /* 0x0000000607067211 */ /* 0x002fc800078ec0ff */
[----:B------:R-:W-:-:S04]  /*d970*/  LEA R7, R5, R6, 0x3 ;  /* 0x0000000605077211 */ /* 0x000fc800078e18ff */
[----:B------:R-:W1:Y:S02]  /*d980*/  SYNCS.PHASECHK.TRANS64.TRYWAIT P3, [R7+URZ+0x34428], R8 ;  /* 0x03442808070075a7 */ /* 0x000e64000806017f */
[----:B-1----:R-:W-:Y:S05]  /*d990*/  @!P3 BRA `(.L_x_120) ;  /* 0x000000080064b947 */ /* 0x002fea0003800000 */
.L_x_143:
[----:B------:R-:W-:Y:S01]  /*d9a0*/  UPRMT UR4, UR19, 0x9910, URZ ;  /* 0x0000991013047896 */ /* 0x000fe2000800003f */
[----:B-1----:R-:W-:-:S03]  /*d9b0*/  @P1 IMAD.MOV.U32 R8, RZ, RZ, 0x8000 ;  /* 0x00008000ff081424 */ /* 0x002fc600078e00ff */
[----:B------:R-:W-:Y:S01]  /*d9c0*/  UISETP.NE.AND UP0, UPT, UR4, 0x2, UPT ;  /* 0x000000020400788c */ /* 0x000fe2000bf05270 */
[----:B------:R1:W-:Y:S05]  /*d9d0*/  @P1 SYNCS.ARRIVE.TRANS64 RZ, [R7+URZ+0x34400], R8 ;  /* 0x0344000807ff19a7 */ /* 0x0003ea000800003f */
[----:B------:R-:W-:-:S13]  /*d9e0*/  PLOP3.LUT P3, PT, PT, PT, UP0, 0x80, 0x0 ;  /* 0x000000000000781c */ /* 0x000fda0003f6f008 */
[----:B-1----:R-:W-:Y:S05]  /*d9f0*/  @P3 BRA `(.L_x_121) ;  /* 0x0000000000043947 */ /* 0x002fea0003800000 */
[----:B------:R-:W-:Y:S01]  /*da00*/  BPT.TRAP 0x1 ;  /* 0x000000040000795c */ /* 0x000fe20000300000 */
.L_x_121:
[----:B------:R-:W-:Y:S05]  /*da10*/  @P0 BRA `(.L_x_122) ;  /* 0x0000000000040947 */ /* 0x000fea0003800000 */
[----:B------:R-:W-:Y:S01]  /*da20*/  BPT.TRAP 0x1 ;  /* 0x000000040000795c */ /* 0x000fe20000300000 */
.L_x_122:
        /* <DEDUP_REMOVED lines=11> */
[----:B------:R-:W-:Y:S02]  /*dae0*/  IADD3 R5, R5, 0x1, RZ ;  /* 0x0000000105057810 */ /* 0x000fe40007ffe0ff */
[----:B------:R-:W-:Y:S01]  /*daf0*/  IADD3 R9, R9, 0x1, RZ ;  /* 0x0000000109097810 */ /* 0x000fe20007ffe0ff */
[----:B------:R-:W-:Y:S01]  /*db00*/  UIADD3 UR9, UR9, 0x34400, URZ ;  /* 0x0003440009097890 */ /* 0x000fe2000fffe03f */
[C---:B------:R-:W-:Y:S01]  /*db10*/  ISETP.NE.AND P3, PT, R5.reuse, 0x5, PT ;  /* 0x000000050500780c */ /* 0x040fe20003f65270 */
[----:B------:R-:W-:Y:S02]  /*db20*/  UIADD3 UR8, UR6, 0x8000, URZ ;  /* 0x0000800006087890 */ /* 0x000fe4000fffe03f */
[----:B------:R-:W-:Y:S01]  /*db30*/  USHF.L.U32 UR11, UR11, 0x7, URZ ;  /* 0x000000070b0b7899 */ /* 0x000fe2000800063f */
[----:B------:R-:W-:Y:S01]  /*db40*/  SEL R7, RZ, 0x1, P3 ;  /* 0x00000001ff077807 */ /* 0x000fe20001800000 */
[----:B------:R-:W-:Y:S01]  /*db50*/  UIADD3 UR14, UR6, 0xc000, URZ ;  /* 0x0000c000060e7890 */ /* 0x000fe2000fffe03f */
[----:B------:R-:W-:-:S02]  /*db60*/  SEL R5, R5, RZ, P3 ;  /* 0x000000ff05057207 */ /* 0x000fc40001800000 */
[----:B------:R-:W-:Y:S01]  /*db70*/  UMOV UR6, 0x0 ;  /* 0x0000000000067882 */ /* 0x000fe20000000000 */
[----:B------:R-:W-:-:S03]  /*db80*/  LOP3.LUT R0, R0, R7, RZ, 0x3c, !PT ;  /* 0x0000000700007212 */ /* 0x000fc600078e3cff */
[----:B------:R1:W-:Y:S02]  /*db90*/  UTMALDG.4D [UR8], [UR4], desc[UR6] ;  /* 0x00000608040075b4 */ /* 0x0003e40008019000 */
[----:B-1----:R-:W-:Y:S01]  /*dba0*/  UMOV UR8, UR14 ;  /* 0x0000000e00087c82 */ /* 0x002fe20008000000 */
[----:B------:R-:W-:Y:S02]  /*dbb0*/  UMOV UR10, UR15 ;  /* 0x0000000f000a7c82 */ /* 0x000fe40008000000 */
[----:B------:R1:W-:Y:S02]  /*dbc0*/  UTMALDG.4D [UR8], [UR4], desc[UR6] ;  /* 0x00000608040075b4 */ /* 0x0003e40008019000 */
[----:B-1----:R-:W-:Y:S01]  /*dbd0*/  NOP ;  /* 0x0000000000007918 */ /* 0x002fe20000000000 */
.L_x_119:
[----:B------:R-:W-:Y:S05]  /*dbe0*/  BSYNC B2 ;  /* 0x0000000000027941 */ /* 0x000fea0003800000 */
.L_x_118:
[C---:B------:R-:W-:Y:S01]  /*dbf0*/  ISETP.GT.AND P3, PT, R4.reuse, 0x4, PT ;  /* 0x000000040400780c */ /* 0x040fe20003f64270 */
[----:B------:R-:W-:-:S12]  /*dc00*/  VIADD R4, R4, 0xfffffffe ;  /* 0xfffffffe04047836 */ /* 0x000fd80000000000 */
[----:B------:R-:W-:Y:S05]  /*dc10*/  @P3 BRA `(.L_x_123) ;  /* 0xfffffff800843947 */ /* 0x000fea000383ffff */
[----:B------:R-:W-:Y:S05]  /*dc20*/  BSYNC B1 ;  /* 0x0000000000017941 */ /* 0x000fea0003800000 */
.L_x_112:
[----:B------:R-:W-:Y:S01]  /*dc30*/  IADD3 R17, R17, UR20, RZ ;  /* 0x0000001411117c10 */ /* 0x000fe2000fffe0ff */
[----:B------:R-:W-:Y:S01]  /*dc40*/  ULDC UR4, c[0x0][0xa00] ;  /* 0x0002800000047ab9 */ /* 0x000fe20000000800 */
[----:B-1----:R-:W-:Y:S02]  /*dc50*/  PRMT R4, RZ, 0x7610, R4 ;  /* 0x00007610ff047816 */ /* 0x002fe40000000004 */
[----:B------:R-:W-:-:S13]  /*dc60*/  ISETP.GE.AND P3, PT, R17, UR4, PT ;  /* 0x0000000411007c0c */ /* 0x000fda000bf66270 */
[----:B------:R-:W-:Y:S05]  /*dc70*/  @!P3 BRA `(.L_x_124) ;  /* 0xfffffff00040b947 */ /* 0x000fea000383ffff */
[----:B------:R-:W-:Y:S05]  /*dc80*/  BSYNC B0 ;  /* 0x0000000000007941 */ /* 0x000fea0003800000 */
.L_x_97:
[----:B------:R-:W-:Y:S05]  /*dc90*/  EXIT ;  /* 0x000000000000794d */ /* 0x000fea0003800000 */
.L_x_17:
[----:B-1----:R-:W-:-:S04]  /*dca0*/  MOV R3, UR4 ;  /* 0x0000000400037c02 */ /* 0x002fc80008000f00 */
[----:B------:R1:W2:Y:S03]  /*dcb0*/  SYNCS.PHASECHK.TRANS64.TRYWAIT P1, [R3+URZ+0x34450], R0 ;  /* 0x03445000030075a7 */ /* 0x0002a6000802017f */
[----:B--2---:R-:W-:Y:S05]  /*dcc0*/  @!P1 NANOSLEEP.SYNCS 0x989680 ;  /* 0x009896800000995d */ /* 0x004fea0003900000 */
[----:B------:R-:W2:Y:S02]  /*dcd0*/  @!P1 SYNCS.PHASECHK.TRANS64 P1, [R3+URZ+0x34450], R0 ;  /* 0x03445000030095a7 */ /* 0x000ea4000802007f */
[----:B--2---:R-:W-:Y:S05]  /*dce0*/  @!P1 BRA `(.L_x_17) ;  /* 0xfffffffc00ec9947 */ /* 0x004fea000383ffff */
[----:B------:R-:W-:Y:S05]  /*dcf0*/  BRA `(.L_x_125) ;  /* 0xffffff34005c7947 */ /* 0x000fea000383ffff */
.L_x_19:
[----:B-1----:R-:W-:-:S04]  /*dd00*/  MOV R5, UR56 ;  /* 0x0000003800057c02 */ /* 0x002fc80008000f00 */
[----:B------:R1:W2:Y:S03]  /*dd10*/  SYNCS.PHASECHK.TRANS64.TRYWAIT P1, [R5+URZ+0x34400], R0 ;  /* 0x03440000050075a7 */ /* 0x0002a6000802017f */
[----:B--2---:R-:W-:Y:S05]  /*dd20*/  @!P1 NANOSLEEP.SYNCS 0x989680 ;  /* 0x009896800000995d */ /* 0x004fea0003900000 */
[----:B------:R-:W2:Y:S02]  /*dd30*/  @!P1 SYNCS.PHASECHK.TRANS64 P1, [R5+URZ+0x34400], R0 ;  /* 0x03440000050095a7 */ /* 0x000ea4000802007f */
[----:B--2---:R-:W-:Y:S05]  /*dd40*/  @!P1 BRA `(.L_x_19) ;  /* 0xfffffffc00ec9947 */ /* 0x004fea000383ffff */
[----:B------:R-:W-:Y:S05]  /*dd50*/  BRA `(.L_x_126) ;  /* 0xffffff3400707947 */ /* 0x000fea000383ffff */
.L_x_20:
[----:B-1----:R-:W-:-:S04]  /*dd60*/  IMAD.U32 R0, RZ, RZ, UR40 ;  /* 0x00000028ff007e24 */ /* 0x002fc8000f8e00ff */
[----:B------:R1:W2:Y:S03]  /*dd70*/  SYNCS.PHASECHK.TRANS64.TRYWAIT P1, [R0+URZ+-0x8], R3 ;  /* 0xfffff803000075a7 */ /* 0x0002a6000802017f */
[----:B--2---:R-:W-:Y:S05]  /*dd80*/  @!P1 NANOSLEEP.SYNCS 0x989680 ;  /* 0x009896800000995d */ /* 0x004fea0003900000 */
[----:B------:R-:W2:Y:S02]  /*dd90*/  @!P1 SYNCS.PHASECHK.TRANS64 P1, [R0+URZ+-0x8], R3 ;  /* 0xfffff803000095a7 */ /* 0x000ea4000802007f */
[----:B--2---:R-:W-:Y:S05]  /*dda0*/  @!P1 BRA `(.L_x_20) ;  /* 0xfffffffc00ec9947 */ /* 0x004fea000383ffff */
[----:B------:R-:W-:Y:S05]  /*ddb0*/  BRA `(.L_x_127) ;  /* 0xffffff3400607947 */ /* 0x000fea000383ffff */
.L_x_22:
[----:B-1----:R-:W-:-:S04]  /*ddc0*/  MOV R9, UR6 ;  /* 0x0000000600097c02 */ /* 0x002fc80008000f00 */
[----:B------:R1:W2:Y:S03]  /*ddd0*/  SYNCS.PHASECHK.TRANS64.TRYWAIT P1, [R9+URZ+0x34400], R4 ;  /* 0x03440004090075a7 */ /* 0x0002a6000802017f */
[----:B--2---:R-:W-:Y:S05]  /*dde0*/  @!P1 NANOSLEEP.SYNCS 0x989680 ;  /* 0x009896800000995d */ /* 0x004fea0003900000 */
[----:B------:R-:W2:Y:S02]  /*ddf0*/  @!P1 SYNCS.PHASECHK.TRANS64 P1, [R9+URZ+0x34400], R4 ;  /* 0x03440004090095a7 */ /* 0x000ea4000802007f */
[----:B--2---:R-:W-:Y:S05]  /*de00*/  @!P1 BRA `(.L_x_22) ;  /* 0xfffffffc00ec9947 */ /* 0x004fea000383ffff */
[----:B------:R-:W-:Y:S05]  /*de10*/  BRA `(.L_x_128) ;  /* 0xffffff6000407947 */ /* 0x000fea000383ffff */
.L_x_27:
[----:B-1----:R-:W-:-:S04]  /*de20*/  MOV R6, UR6 ;  /* 0x0000000600067c02 */ /* 0x002fc80008000f00 */
[----:B------:R1:W2:Y:S03]  /*de30*/  SYNCS.PHASECHK.TRANS64.TRYWAIT P2, [R6+URZ+0x34400], R5 ;  /* 0x03440005060075a7 */ /* 0x0002a6000804017f */
[----:B--2---:R-:W-:Y:S05]  /*de40*/  @!P2 NANOSLEEP.SYNCS 0x989680 ;  /* 0x009896800000a95d */ /* 0x004fea0003900000 */
[----:B------:R-:W2:Y:S02]  /*de50*/  @!P2 SYNCS.PHASECHK.TRANS64 P2, [R6+URZ+0x34400], R5 ;  /* 0x034400050600a5a7 */ /* 0x000ea4000804007f */
[----:B--2---:R-:W-:Y:S05]  /*de60*/  @!P2 BRA `(.L_x_27) ;  /* 0xfffffffc00eca947 */ /* 0x004fea000383ffff */
[----:B------:R-:W-:Y:S05]  /*de70*/  BRA `(.L_x_129) ;  /* 0xffffff6400507947 */ /* 0x000fea000383ffff */
.L_x_31:
[----:B-1----:R-:W-:-:S04]  /*de80*/  MOV R8, UR6 ;  /* 0x0000000600087c02 */ /* 0x002fc80008000f00 */
[----:B------:R1:W2:Y:S03]  /*de90*/  SYNCS.PHASECHK.TRANS64.TRYWAIT P2, [R8+URZ+0x34400], R9 ;  /* 0x03440009080075a7 */ /* 0x0002a6000804017f */
[----:B--2---:R-:W-:Y:S05]  /*dea0*/  @!P2 NANOSLEEP.SYNCS 0x989680 ;  /* 0x009896800000a95d */ /* 0x004fea0003900000 */
[----:B------:R-:W2:Y:S02]  /*deb0*/  @!P2 SYNCS.PHASECHK.TRANS64 P2, [R8+URZ+0x34400], R9 ;  /* 0x034400090800a5a7 */ /* 0x000ea4000804007f */
[----:B--2---:R-:W-:Y:S05]  /*dec0*/  @!P2 BRA `(.L_x_31) ;  /* 0xfffffffc00eca947 */ /* 0x004fea000383ffff */
[----:B------:R-:W-:Y:S05]  /*ded0*/  BRA `(.L_x_30) ;  /* 0xffffff8800f87947 */ /* 0x000fea000383ffff */
.L_x_39:
[----:B-1----:R-:W-:-:S04]  /*dee0*/  IMAD.U32 R6, RZ, RZ, UR6 ;  /* 0x00000006ff067e24 */ /* 0x002fc8000f8e00ff */
[----:B------:R1:W2:Y:S03]  /*def0*/  SYNCS.PHASECHK.TRANS64.TRYWAIT P2, [R6+URZ+0x34400], R5 ;  /* 0x03440005060075a7 */ /* 0x0002a6000804017f */
[----:B--2---:R-:W-:Y:S05]  /*df00*/  @!P2 NANOSLEEP.SYNCS 0x989680 ;  /* 0x009896800000a95d */ /* 0x004fea0003900000 */
[----:B------:R-:W2:Y:S02]  /*df10*/  @!P2 SYNCS.PHASECHK.TRANS64 P2, [R6+URZ+0x34400], R5 ;  /* 0x034400050600a5a7 */ /* 0x000ea4000804007f */
[----:B--2---:R-:W-:Y:S05]  /*df20*/  @!P2 BRA `(.L_x_39) ;  /* 0xfffffffc00eca947 */ /* 0x004fea000383ffff */
[----:B------:R-:W-:Y:S05]  /*df30*/  BRA `(.L_x_130) ;  /* 0xffffff90003c7947 */ /* 0x000fea000383ffff */
.L_x_43:
[----:B-1----:R-:W-:-:S04]  /*df40*/  MOV R9, UR6 ;  /* 0x0000000600097c02 */ /* 0x002fc80008000f00 */
[----:B------:R1:W2:Y:S03]  /*df50*/  SYNCS.PHASECHK.TRANS64.TRYWAIT P2, [R9+URZ+0x34400], R76 ;  /* 0x0344004c090075a7 */ /* 0x0002a6000804017f */
[----:B--2---:R-:W-:Y:S05]  /*df60*/  @!P2 NANOSLEEP.SYNCS 0x989680 ;  /* 0x009896800000a95d */ /* 0x004fea0003900000 */
[----:B------:R-:W2:Y:S02]  /*df70*/  @!P2 SYNCS.PHASECHK.TRANS64 P2, [R9+URZ+0x34400], R76 ;  /* 0x0344004c0900a5a7 */ /* 0x000ea4000804007f */
[----:B--2---:R-:W-:Y:S05]  /*df80*/  @!P2 BRA `(.L_x_43) ;  /* 0xfffffffc00eca947 */ /* 0x004fea000383ffff */
[----:B------:R-:W-:Y:S05]  /*df90*/  BRA `(.L_x_42) ;  /* 0xffffffc000107947 */ /* 0x000fea000383ffff */
.L_x_63:
[----:B-1----:R-:W-:-:S04]  /*dfa0*/  MOV R3, UR40 ;  /* 0x0000002800037c02 */ /* 0x002fc80008000f00 */
[----:B------:R1:W2:Y:S03]  /*dfb0*/  SYNCS.PHASECHK.TRANS64.TRYWAIT P1, [R3+URZ+0x8], R0 ;  /* 0x00000800030075a7 */ /* 0x0002a6000802017f */
[----:B--2---:R-:W-:Y:S05]  /*dfc0*/  @!P1 NANOSLEEP.SYNCS 0x989680 ;  /* 0x009896800000995d */ /* 0x004fea0003900000 */
[----:B------:R-:W2:Y:S02]  /*dfd0*/  @!P1 SYNCS.PHASECHK.TRANS64 P1, [R3+URZ+0x8], R0 ;  /* 0x00000800030095a7 */ /* 0x000ea4000802007f */
[----:B--2---:R-:W-:Y:S05]  /*dfe0*/  @!P1 BRA `(.L_x_63) ;  /* 0xfffffffc00ec9947 */ /* 0x004fea000383ffff */
[----:B------:R-:W-:Y:S05]  /*dff0*/  BRA `(.L_x_131) ;  /* 0xffffffcc00447947 */ /* 0x000fea000383ffff */
.L_x_82:
[----:B------:R-:W-:Y:S01]  /*e000*/  BSSY B1, `(.L_x_132) ;  /* 0x0000006000017945 */ /* 0x000fe20003800000 */
[----:B------:R-:W-:-:S07]  /*e010*/  MOV R15, 0xffffffff ;  /* 0xffffffff000f7802 */ /* 0x000fce0000000f00 */
[----:B------:R-:W-:Y:S05]  /*e020*/  WARPSYNC.COLLECTIVE R15, `(.L_x_133) ;  /* 0x000000000f0c7348 */ /* 0x000fea0003c00000 */
[----:B------:R-:W-:Y:S02]  /*e030*/  ELECT P6, UR62, PT ;  /* 0x00000000003e782f */ /* 0x000fe400038c0000 */
[----:B------:R-:W-:Y:S01]  /*e040*/  MOV R14, UR62 ;  /* 0x0000003e000e7c02 */ /* 0x000fe20008000f00 */
[----:B------:R-:W-:Y:S10]  /*e050*/  ENDCOLLECTIVE ;  /* 0x000000000000791b */ /* 0x000ff40003800000 */
.L_x_133:
[----:B------:R-:W-:Y:S05]  /*e060*/  BSYNC B1 ;  /* 0x0000000000017941 */ /* 0x000fea0003800000 */
.L_x_132:
[----:B------:R-:W-:Y:S05]  /*e070*/  BRA `(.L_x_134) ;  /* 0xffffffe400507947 */ /* 0x000fea000383ffff */
.L_x_85:
[----:B-1----:R1:W2:Y:S02]  /*e080*/  SYNCS.PHASECHK.TRANS64.TRYWAIT P2, [R7+URZ+0x34460], R6 ;  /* 0x03446006070075a7 */ /* 0x0022a4000804017f */
[----:B--2---:R-:W-:Y:S05]  /*e090*/  @!P2 NANOSLEEP.SYNCS 0x989680 ;  /* 0x009896800000a95d */ /* 0x004fea0003900000 */
[----:B------:R-:W2:Y:S02]  /*e0a0*/  @!P2 SYNCS.PHASECHK.TRANS64 P2, [R7+URZ+0x34460], R6 ;  /* 0x034460060700a5a7 */ /* 0x000ea4000804007f */
[----:B--2---:R-:W-:Y:S05]  /*e0b0*/  @!P2 BRA `(.L_x_85) ;  /* 0xfffffffc00f0a947 */ /* 0x004fea000383ffff */
[----:B------:R-:W-:Y:S05]  /*e0c0*/  BRA `(.L_x_135) ;  /* 0xffffffe400707947 */ /* 0x000fea000383ffff */
.L_x_90:
[----:B-1----:R1:W2:Y:S02]  /*e0d0*/  SYNCS.PHASECHK.TRANS64.TRYWAIT P2, [R7+URZ+0x344b0], R4 ;  /* 0x0344b004070075a7 */ /* 0x0022a4000804017f */
[----:B--2---:R-:W-:Y:S05]  /*e0e0*/  @!P2 NANOSLEEP.SYNCS 0x989680 ;  /* 0x009896800000a95d */ /* 0x004fea0003900000 */
[----:B------:R-:W2:Y:S02]  /*e0f0*/  @!P2 SYNCS.PHASECHK.TRANS64 P2, [R7+URZ+0x344b0], R4 ;  /* 0x0344b0040700a5a7 */ /* 0x000ea4000804007f */
[----:B--2---:R-:W-:Y:S05]  /*e100*/  @!P2 BRA `(.L_x_90) ;  /* 0xfffffffc00f0a947 */ /* 0x004fea000383ffff */
[----:B------:R-:W-:Y:S05]  /*e110*/  BRA `(.L_x_89) ;  /* 0xffffffe800147947 */ /* 0x000fea000383ffff */
.L_x_93:
[----:B-1----:R1:W2:Y:S02]  /*e120*/  SYNCS.PHASECHK.TRANS64.TRYWAIT P2, [R4+URZ+0x34460], R9 ;  /* 0x03446009040075a7 */ /* 0x0022a4000804017f */
[----:B--2---:R-:W-:Y:S05]  /*e130*/  @!P2 NANOSLEEP.SYNCS 0x989680 ;  /* 0x009896800000a95d */ /* 0x004fea0003900000 */
[----:B------:R-:W2:Y:S02]  /*e140*/  @!P2 SYNCS.PHASECHK.TRANS64 P2, [R4+URZ+0x34460], R9 ;  /* 0x034460090400a5a7 */ /* 0x000ea4000804007f */
[----:B--2---:R-:W-:Y:S05]  /*e150*/  @!P2 BRA `(.L_x_93) ;  /* 0xfffffffc00f0a947 */ /* 0x004fea000383ffff */
[----:B------:R-:W-:Y:S05]  /*e160*/  BRA `(.L_x_136) ;  /* 0xffffffe800287947 */ /* 0x000fea000383ffff */
.L_x_98:
[----:B------:R-:W-:Y:S01]  /*e170*/  BSSY B1, `(.L_x_137) ;  /* 0x0000006000017945 */ /* 0x000fe20003800000 */
[----:B------:R-:W-:-:S07]  /*e180*/  IMAD.MOV.U32 R15, RZ, RZ, -0x1 ;  /* 0xffffffffff0f7424 */ /* 0x000fce00078e00ff */
[----:B------:R-:W-:Y:S05]  /*e190*/  WARPSYNC.COLLECTIVE R15, `(.L_x_138) ;  /* 0x000000000f0c7348 */ /* 0x000fea0003c00000 */
[----:B------:R-:W-:Y:S02]  /*e1a0*/  ELECT P6, UR62, PT ;  /* 0x00000000003e782f */ /* 0x000fe400038c0000 */
[----:B------:R-:W-:Y:S01]  /*e1b0*/  MOV R14, UR62 ;  /* 0x0000003e000e7c02 */ /* 0x000fe20008000f00 */
[----:B------:R-:W-:Y:S10]  /*e1c0*/  ENDCOLLECTIVE ;  /* 0x000000000000791b */ /* 0x000ff40003800000 */
.L_x_138:
[----:B------:R-:W-:Y:S05]  /*e1d0*/  BSYNC B1 ;  /* 0x0000000000017941 */ /* 0x000fea0003800000 */
.L_x_137:
[----:B------:R-:W-:Y:S05]  /*e1e0*/  BRA `(.L_x_139) ;  /* 0xffffffec004c7947 */ /* 0x000fea000383ffff */
.L_x_101:
[----:B-1----:R1:W2:Y:S02]  /*e1f0*/  SYNCS.PHASECHK.TRANS64.TRYWAIT P4, [R8+URZ+0x34428], R7 ;  /* 0x03442807080075a7 */ /* 0x0022a4000808017f */
[----:B--2---:R-:W-:Y:S05]  /*e200*/  @!P4 NANOSLEEP.SYNCS 0x989680 ;  /* 0x009896800000c95d */ /* 0x004fea0003900000 */
[----:B------:R-:W2:Y:S02]  /*e210*/  @!P4 SYNCS.PHASECHK.TRANS64 P4, [R8+URZ+0x34428], R7 ;  /* 0x034428070800c5a7 */ /* 0x000ea4000808007f */
[----:B--2---:R-:W-:Y:S05]  /*e220*/  @!P4 BRA `(.L_x_101) ;  /* 0xfffffffc00f0c947 */ /* 0x004fea000383ffff */
[----:B------:R-:W-:Y:S05]  /*e230*/  BRA `(.L_x_140) ;  /* 0xffffffec00647947 */ /* 0x000fea000383ffff */
.L_x_106:
[----:B-1----:R1:W2:Y:S02]  /*e240*/  SYNCS.PHASECHK.TRANS64.TRYWAIT P4, [R4+URZ+0x344b0], R7 ;  /* 0x0344b007040075a7 */ /* 0x0022a4000808017f */
[----:B--2---:R-:W-:Y:S05]  /*e250*/  @!P4 NANOSLEEP.SYNCS 0x989680 ;  /* 0x009896800000c95d */ /* 0x004fea0003900000 */
[----:B------:R-:W2:Y:S02]  /*e260*/  @!P4 SYNCS.PHASECHK.TRANS64 P4, [R4+URZ+0x344b0], R7 ;  /* 0x0344b0070400c5a7 */ /* 0x000ea4000808007f */
[----:B--2---:R-:W-:Y:S05]  /*e270*/  @!P4 BRA `(.L_x_106) ;  /* 0xfffffffc00f0c947 */ /* 0x004fea000383ffff */
[----:B------:R-:W-:Y:S05]  /*e280*/  BRA `(.L_x_105) ;  /* 0xfffffff000087947 */ /* 0x000fea000383ffff */
.L_x_109:
[----:B-1----:R1:W2:Y:S02]  /*e290*/  SYNCS.PHASECHK.TRANS64.TRYWAIT P3, [R7+URZ+0x34428], R8 ;  /* 0x03442808070075a7 */ /* 0x0022a4000806017f */
[----:B--2---:R-:W-:Y:S05]  /*e2a0*/  @!P3 NANOSLEEP.SYNCS 0x989680 ;  /* 0x009896800000b95d */ /* 0x004fea0003900000 */
[----:B------:R-:W2:Y:S02]  /*e2b0*/  @!P3 SYNCS.PHASECHK.TRANS64 P3, [R7+URZ+0x34428], R8 ;  /* 0x034428080700b5a7 */ /* 0x000ea4000806007f */
[----:B--2---:R-:W-:Y:S05]  /*e2c0*/  @!P3 BRA `(.L_x_109) ;  /* 0xfffffffc00f0b947 */ /* 0x004fea000383ffff */
[----:B------:R-:W-:Y:S05]  /*e2d0*/  BRA `(.L_x_141) ;  /* 0xfffffff000207947 */ /* 0x000fea000383ffff */
.L_x_115:
[----:B-1----:R1:W2:Y:S02]  /*e2e0*/  SYNCS.PHASECHK.TRANS64.TRYWAIT P3, [R7+URZ+0x34428], R8 ;  /* 0x03442808070075a7 */ /* 0x0022a4000806017f */
[----:B--2---:R-:W-:Y:S05]  /*e2f0*/  @!P3 NANOSLEEP.SYNCS 0x989680 ;  /* 0x009896800000b95d */ /* 0x004fea0003900000 */
[----:B------:R-:W2:Y:S02]  /*e300*/  @!P3 SYNCS.PHASECHK.TRANS64 P3, [R7+URZ+0x34428], R8 ;  /* 0x034428080700b5a7 */ /* 0x000ea4000806007f */
[----:B--2---:R-:W-:Y:S05]  /*e310*/  @!P3 BRA `(.L_x_115) ;  /* 0xfffffffc00f0b947 */ /* 0x004fea000383ffff */
[----:B------:R-:W-:Y:S05]  /*e320*/  BRA `(.L_x_142) ;  /* 0xfffffff000e47947 */ /* 0x000fea000383ffff */
.L_x_120:
[----:B-1----:R1:W2:Y:S02]  /*e330*/  SYNCS.PHASECHK.TRANS64.TRYWAIT P3, [R7+URZ+0x34428], R8 ;  /* 0x03442808070075a7 */ /* 0x0022a4000806017f */
[----:B--2---:R-:W-:Y:S05]  /*e340*/  @!P3 NANOSLEEP.SYNCS 0x989680 ;  /* 0x009896800000b95d */ /* 0x004fea0003900000 */
[----:B------:R-:W2:Y:S02]  /*e350*/  @!P3 SYNCS.PHASECHK.TRANS64 P3, [R7+URZ+0x34428], R8 ;  /* 0x034428080700b5a7 */ /* 0x000ea4000806007f */
[----:B--2---:R-:W-:Y:S05]  /*e360*/  @!P3 BRA `(.L_x_120) ;  /* 0xfffffffc00f0b947 */ /* 0x004fea000383ffff */
[----:B------:R-:W-:Y:S05]  /*e370*/  BRA `(.L_x_143) ;  /* 0xfffffff400887947 */ /* 0x000fea000383ffff */
        .weak           $__internal_0_$__cuda_sm20_rcp_rn_f32_slowpath
        .type           $__internal_0_$__cuda_sm20_rcp_rn_f32_slowpath,@function
        .size           $__internal_0_$__cuda_sm20_rcp_rn_f32_slowpath,(.L_x_149 - $__internal_0_$__cuda_sm20_rcp_rn_f32_slowpath)
$__internal_0_$__cuda_sm20_rcp_rn_f32_slowpath:
[----:B------:R-:W-:Y:S01]  /*e380*/  SHF.L.U32 R0, R3, 0x1, RZ ;  /* 0x0000000103007819 */ /* 0x000fe200000006ff */
[----:B------:R-:W-:Y:S03]  /*e390*/  BSSY B2, `(.L_x_144) ;  /* 0x0000030000027945 */ /* 0x000fe60003800000 */
[----:B------:R-:W-:-:S04]  /*e3a0*/  SHF.R.U32.HI R20, RZ, 0x18, R0 ;  /* 0x00000018ff147819 */ /* 0x000fc80000011600 */
[----:B------:R-:W-:-:S13]  /*e3b0*/  ISETP.NE.U32.AND P0, PT, R20, RZ, PT ;  /* 0x000000ff1400720c */ /* 0x000fda0003f05070 */
[----:B------:R-:W-:Y:S05]  /*e3c0*/  @P0 BRA `(.L_x_145) ;  /* 0x0000000000280947 */ /* 0x000fea0003800000 */
[----:B------:R-:W-:-:S04]  /*e3d0*/  SHF.L.U32 R0, R3, 0x1, RZ ;  /* 0x0000000103007819 */ /* 0x000fc800000006ff */
[----:B------:R-:W-:-:S13]  /*e3e0*/  ISETP.NE.AND P0, PT, R0, RZ, PT ;  /* 0x000000ff0000720c */ /* 0x000fda0003f05270 */
[----:B------:R-:W-:Y:S01]  /*e3f0*/  @P0 FFMA R8, R3, 1.84467440737095516160e+19, RZ ;  /* 0x5f80000003080823 */ /* 0x000fe200000000ff */
[----:B------:R-:W-:Y:S08]  /*e400*/  @!P0 MUFU.RCP R4, R3 ;  /* 0x0000000300048308 */ /* 0x000ff00000001000 */
[----:B------:R-:W1:Y:S02]  /*e410*/  @P0 MUFU.RCP R9, R8 ;  /* 0x0000000800090308 */ /* 0x000e640000001000 */
[----:B-1----:R-:W-:-:S04]  /*e420*/  @P0 FFMA R0, R8, R9, -1 ;  /* 0xbf80000008000423 */ /* 0x002fc80000000009 */
[----:B------:R-:W-:-:S04]  /*e430*/  @P0 FADD.FTZ R0, -R0, -RZ ;  /* 0x800000ff00000221 */ /* 0x000fc80000010100 */
[----:B------:R-:W-:-:S04]  /*e440*/  @P0 FFMA R0, R9, R0, R9 ;  /* 0x0000000009000223 */ /* 0x000fc80000000009 */
[----:B------:R-:W-:Y:S01]  /*e450*/  @P0 FFMA R4, R0, 1.84467440737095516160e+19, RZ ;  /* 0x5f80000000040823 */ /* 0x000fe200000000ff */
[----:B------:R-:W-:Y:S06]  /*e460*/  BRA `(.L_x_146) ;  /* 0x0000000000887947 */ /* 0x000fec0003800000 */
.L_x_145:
[----:B------:R-:W-:-:S04]  /*e470*/  IADD3 R24, R20, -0xfd, RZ ;  /* 0xffffff0314187810 */ /* 0x000fc80007ffe0ff */
[----:B------:R-:W-:-:S13]  /*e480*/  ISETP.GT.U32.AND P0, PT, R24, 0x1, PT ;  /* 0x000000011800780c */ /* 0x000fda0003f04070 */
[----:B------:R-:W-:Y:S05]  /*e490*/  @P0 BRA `(.L_x_147) ;  /* 0x0000000000780947 */ /* 0x000fea0003800000 */
[----:B------:R-:W-:Y:S01]  /*e4a0*/  LOP3.LUT R0, R3, 0x7fffff, RZ, 0xc0, !PT ;  /* 0x007fffff03007812 */ /* 0x000fe200078ec0ff */
[----:B------:R-:W-:-:S03]  /*e4b0*/  IMAD.MOV.U32 R15, RZ, RZ, 0x3 ;  /* 0x00000003ff0f7424 */ /* 0x000fc600078e00ff */
[----:B------:R-:W-:Y:S02]  /*e4c0*/  LOP3.LUT R0, R0, 0x3f800000, RZ, 0xfc, !PT ;  /* 0x3f80000000007812 */ /* 0x000fe400078efcff */
[----:B------:R-:W-:Y:S02]  /*e4d0*/  SHF.L.U32 R15, R15, R24, RZ ;  /* 0x000000180f0f7219 */ /* 0x000fe400000006ff */
[----:B------:R-:W1:Y:S02]  /*e4e0*/  MUFU.RCP R9, R0 ;  /* 0x0000000000097308 */ /* 0x000e640000001000 */
[----:B-1----:R-:W-:-:S04]  /*e4f0*/  FFMA R4, R0, R9, -1 ;  /* 0xbf80000000047423 */ /* 0x002fc80000000009 */
[----:B------:R-:W-:-:S04]  /*e500*/  FADD.FTZ R4, -R4, -RZ ;  /* 0x800000ff04047221 */ /* 0x000fc80000010100 */
[CCC-:B------:R-:W-:Y:S01]  /*e510*/  FFMA.RM R8, R9.reuse, R4.reuse, R9.reuse ;  /* 0x0000000409087223 */ /* 0x1c0fe20000004009 */
[----:B------:R-:W-:-:S04]  /*e520*/  FFMA.RP R9, R9, R4, R9 ;  /* 0x0000000409097223 */ /* 0x000fc80000008009 */
[C---:B------:R-:W-:Y:S02]  /*e530*/  LOP3.LUT R4, R8.reuse, 0x7fffff, RZ, 0xc0, !PT ;  /* 0x007fffff08047812 */ /* 0x040fe400078ec0ff */
[----:B------:R-:W-:Y:S02]  /*e540*/  FSETP.NEU.FTZ.AND P0, PT, R8, R9, PT ;  /* 0x000000090800720b */ /* 0x000fe40003f1d000 */
[----:B------:R-:W-:Y:S02]  /*e550*/  LOP3.LUT R4, R4, 0x800000, RZ, 0xfc, !PT ;  /* 0x0080000004047812 */ /* 0x000fe400078efcff */
[----:B------:R-:W-:Y:S02]  /*e560*/  SEL R8, RZ, 0xffffffff, !P0 ;  /* 0xffffffffff087807 */ /* 0x000fe40004000000 */
[----:B------:R-:W-:Y:S02]  /*e570*/  LOP3.LUT R15, R15, R4, RZ, 0xc0, !PT ;  /* 0x000000040f0f7212 */ /* 0x000fe400078ec0ff */
[----:B------:R-:W-:-:S02]  /*e580*/  IADD3 R9, -R8, RZ, RZ ;  /* 0x000000ff08097210 */ /* 0x000fc40007ffe1ff */
[-C--:B------:R-:W-:Y:S02]  /*e590*/  SHF.R.U32.HI R15, RZ, R24.reuse, R15 ;  /* 0x00000018ff0f7219 */ /* 0x080fe4000001160f */
[----:B------:R-:W-:Y:S02]  /*e5a0*/  LOP3.LUT P1, RZ, R9, R24, R4, 0xf8, !PT ;  /* 0x0000001809ff7212 */ /* 0x000fe4000782f804 */
[C---:B------:R-:W-:Y:S02]  /*e5b0*/  LOP3.LUT P0, RZ, R15.reuse, 0x1, RZ, 0xc0, !PT ;  /* 0x000000010fff7812 */ /* 0x040fe4000780c0ff */
[----:B------:R-:W-:Y:S02]  /*e5c0*/  LOP3.LUT P2, RZ, R15, 0x2, RZ, 0xc0, !PT ;  /* 0x000000020fff7812 */ /* 0x000fe4000784c0ff */
[----:B------:R-:W-:Y:S02]  /*e5d0*/  IADD3 R9, R20, -0xfc, RZ ;  /* 0xffffff0414097810 */ /* 0x000fe40007ffe0ff */
[----:B------:R-:W-:-:S02]  /*e5e0*/  PLOP3.LUT P0, PT, P0, P1, P2, 0xe0, 0x0 ;  /* 0x000000000000781c */ /* 0x000fc40000703c20 */
[----:B------:R-:W-:Y:S02]  /*e5f0*/  LOP3.LUT P1, RZ, R3, 0x7fffff, RZ, 0xc0, !PT ;  /* 0x007fffff03ff7812 */ /* 0x000fe4000782c0ff */
[----:B------:R-:W-:Y:S02]  /*e600*/  SEL R0, RZ, 0x1, !P0 ;  /* 0x00000001ff007807 */ /* 0x000fe40004000000 */
[----:B------:R-:W-:Y:S02]  /*e610*/  SHF.R.U32.HI R4, RZ, R9, R4 ;  /* 0x00000009ff047219 */ /* 0x000fe40000011604 */
[----:B------:R-:W-:-:S04]  /*e620*/  IADD3 R0, -R0, RZ, RZ ;  /* 0x000000ff00007210 */ /* 0x000fc80007ffe1ff */
[----:B------:R-:W-:-:S13]  /*e630*/  ISETP.GE.AND P0, PT, R0, RZ, PT ;  /* 0x000000ff0000720c */ /* 0x000fda0003f06270 */
[----:B------:R-:W-:-:S05]  /*e640*/  @!P0 VIADD R4, R4, 0x1 ;  /* 0x0000000104048836 */ /* 0x000fca0000000000 */
[----:B------:R-:W-:-:S04]  /*e650*/  @!P1 SHF.L.U32 R4, R4, 0x1, RZ ;  /* 0x0000000104049819 */ /* 0x000fc800000006ff */
[----:B------:R-:W-:Y:S01]  /*e660*/  LOP3.LUT R4, R4, 0x80000000, R3, 0xf8, !PT ;  /* 0x8000000004047812 */ /* 0x000fe200078ef803 */
[----:B------:R-:W-:Y:S06]  /*e670*/  BRA `(.L_x_146) ;  /* 0x0000000000047947 */ /* 0x000fec0003800000 */
.L_x_147:
[----:B------:R1:W2:Y:S02]  /*e680*/  MUFU.RCP R4, R3 ;  /* 0x0000000300047308 */ /* 0x0002a40000001000 */
.L_x_146:
[----:B------:R-:W-:Y:S05]  /*e690*/  BSYNC B2 ;  /* 0x0000000000027941 */ /* 0x000fea0003800000 */
.L_x_144:
[----:B------:R-:W-:Y:S02]  /*e6a0*/  MOV R8, R12 ;  /* 0x0000000c00087202 */ /* 0x000fe40000000f00 */
[----:B------:R-:W-:-:S04]  /*e6b0*/  MOV R9, 0x0 ;  /* 0x0000000000097802 */ /* 0x000fc80000000f00 */
[----:B-12---:R-:W-:Y:S05]  /*e6c0*/  RET.REL.NODEC R8 `(_ZN7cutlass13device_kernelINS_4fmha6kernel28FmhaKernelTmaWarpSpecializedINS1_10collective30FmhaMainloopTmaWarpSpecializedINS_10bfloat16_tEffN4cute5tupleIJNS7_1CILi128EEESA_SA_EEENS8_IJiNS9_ILi1EEENS8_IJiiEEEEEESE_SE_NS4_14ResidualFusionEJNS2_6OptionILNS2_3TagE0ENS9_ILb1EEEEENSG_ILSH_2ESI_EEEEENS4_15FmhaFwdEpilogueIS6_fNS8_IJNS9_ILi64EEESA_SA_EEEEENS2_23PersistentTileSchedulerEJSJ_SK_EEEEEvNT_6ParamsE) ;  /* 0xffffff18084c7950 */ /* 0x006fea0003c3ffff */
.L_x_148:
[----:B------:R-:W-:-:S00]  /*e6d0*/  BRA `(.L_x_148) ;  /* 0xfffffffc00fc7947 */ /* 0x000fc0000383ffff */
[----:B------:R-:W-:-:S00]  /*e6e0*/  NOP ;  /* 0x0000000000007918 */ /* 0x000fc00000000000 */
        /* <DEDUP_REMOVED lines=9> */
.L_x_149:


//--------------------- .nv.global.init           --------------------------
	.section	.nv.global.init,"aw",@progbits
.nv.global.init:
	.type		$str$24,@object
	.size		$str$24,($str$25 - $str$24)
$str$24:
        /*0000*/ 	.byte	0x28, 0x61, 0x64, 0x64, 0x72, 0x65, 0x73, 0x73, 0x20, 0x26, 0x20, 0x6d, 0x61, 0x73, 0x6b, 0x29
        /*0010*/ 	.byte	0x20, 0x3d, 0x3d, 0x20, 0x30, 0x00
	.type		$str$25,@object
	.size		$str$25,(__unnamed_1 - $str$25)
$str$25:
        /*0016*/ 	.byte	0x2f, 0x74, 0x6d, 0x70, 0x2f, 0x63, 0x75, 0x74, 0x6c, 0x61, 0x73, 0x73, 0x5f, 0x73, 0x77, 0x65
        /*0026*/ 	.byte	0x65, 0x70, 0x5f, 0x73, 0x72, 0x63, 0x2f, 0x69, 0x6e, 0x63, 0x6c, 0x75, 0x64, 0x65, 0x2f, 0x63
        /*0036*/ 	.byte	0x75, 0x74, 0x65, 0x2f, 0x70, 0x6f, 0x69, 0x6e, 0x74, 0x65, 0x72, 0x5f, 0x66, 0x6c, 0x61, 0x67
        /*0046*/ 	.byte	0x67, 0x65, 0x64, 0x2e, 0x68, 0x70, 0x70, 0x00
	.type		__unnamed_1,@object
	.size		__unnamed_1,(__unnamed_2 - __unnamed_1)
__unnamed_1:
        /*004e*/ 	.byte	0x61, 0x75, 0x74, 0x6f, 0x20, 0x63, 0x75, 0x74, 0x65, 0x3a, 0x3a, 0x61, 0x73, 0x5f, 0x70, 0x6f
        /* <DEDUP_REMOVED lines=27> */
        /*020e*/ 	.byte	0x32, 0x30, 0x34, 0x38, 0x3e, 0x3e, 0x3e, 0x3e, 0x3e, 0x5d, 0x00
	.type		__unnamed_2,@object
	.size		__unnamed_2,(.L_1 - __unnamed_2)
__unnamed_2:
        /* <DEDUP_REMOVED lines=29> */
.L_1:


//--------------------- .nv.shared._ZN7cutlass13device_kernelINS_4fmha6kernel28FmhaKernelTmaWarpSpecializedINS1_10collective30FmhaMainloopTmaWarpSpecializedINS_10bfloat16_tEffN4cute5tupleIJNS7_1CILi128EEESA_SA_EEENS8_IJiNS9_ILi1EEENS8_IJiiEEEEEESE_SE_NS4_14ResidualFusionEJNS2_6OptionILNS2_3TagE0ENS9_ILb1EEEEENSG_ILSH_2ESI_EEEEENS4_15FmhaFwdEpilogueIS6_fNS8_IJNS9_ILi64EEESA_SA_EEEEENS2_23PersistentTileSchedulerEJSJ_SK_EEEEEvNT_6ParamsE --------------------------
	.section	.nv.shared._ZN7cutlass13device_kernelINS_4fmha6kernel28FmhaKernelTmaWarpSpecializedINS1_10collective30FmhaMainloopTmaWarpSpecializedINS_10bfloat16_tEffN4cute5tupleIJNS7_1CILi128EEESA_SA_EEENS8_IJiNS9_ILi1EEENS8_IJiiEEEEEESE_SE_NS4_14ResidualFusionEJNS2_6OptionILNS2_3TagE0ENS9_ILb1EEEEENSG_ILSH_2ESI_EEEEENS4_15FmhaFwdEpilogueIS6_fNS8_IJNS9_ILi64EEESA_SA_EEEEENS2_23PersistentTileSchedulerEJSJ_SK_EEEEEvNT_6ParamsE,"aw",@nobits
	.sectionflags	@""
	.align	16
	.zero		1024


//--------------------- .nv.shared.reserved.0     --------------------------
	.section	.nv.shared.reserved.0,"aw",@nobits
	.weak		__nv_reservedSMEM_offset_0_alias
	.size		__nv_reservedSMEM_offset_0_alias, 0, 0
	.other		__nv_reservedSMEM_offset_0_alias,@"STO_CUDA_RESERVED_SHARED STV_DEFAULT"
__nv_reservedSMEM_offset_0_alias:
	.zero		0


//--------------------- .nv.global                --------------------------
	.section	.nv.global,"aw",@nobits
.nv.global:
	.type		_ZN39_INTERNAL_35ea27b7_4_k_cu_fd5e8b59_35854cute1_E,@object
	.size		_ZN39_INTERNAL_35ea27b7_4_k_cu_fd5e8b59_35854cute1_E,(_ZN39_INTERNAL_35ea27b7_4_k_cu_fd5e8b59_35854cuda3std3__45__cpo6cbeginE - _ZN39_INTERNAL_35ea27b7_4_k_cu_fd5e8b59_35854cute1_E)
_ZN39_INTERNAL_35ea27b7_4_k_cu_fd5e8b59_35854cute1_E:
	.zero		1
	.type		_ZN39_INTERNAL_35ea27b7_4_k_cu_fd5e8b59_35854cuda3std3__45__cpo6cbeginE,@object
	.size		_ZN39_INTERNAL_35ea27b7_4_k_cu_fd5e8b59_35854cuda3std3__45__cpo6cbeginE,(_ZN39_INTERNAL_35ea27b7_4_k_cu_fd5e8b59_35854cuda3std3__48in_placeE - _ZN39_INTERNAL_35ea27b7_4_k_cu_fd5e8b59_35854cuda3std3__45__cpo6cbeginE)
_ZN39_INTERNAL_35ea27b7_4_k_cu_fd5e8b59_35854cuda3std3__45__cpo6cbeginE:
	.zero		1
	.type		_ZN39_INTERNAL_35ea27b7_4_k_cu_fd5e8b59_35854cuda3std3__48in_placeE,@object
	.size		_ZN39_INTERNAL_35ea27b7_4_k_cu_fd5e8b59_35854cuda3std3__48in_placeE,(_ZN39_INTERNAL_35ea27b7_4_k_cu_fd5e8b59_35854cuda3std6ranges3__45__cpo9iter_moveE - _ZN39_INTERNAL_35ea27b7_4_k_cu_fd5e8b59_35854cuda3std3__48in_placeE)
_ZN39_INTERNAL_35ea27b7_4_k_cu_fd5e8b59_35854cuda3std3__48in_placeE:
	.zero		1
	.type		_ZN39_INTERNAL_35ea27b7_4_k_cu_fd5e8b59_35854cuda3std6ranges3__45__cpo9iter_moveE,@object
	.size		_ZN39_INTERNAL_35ea27b7_4_k_cu_fd5e8b59_35854cuda3std6ranges3__45__cpo9iter_moveE,(_ZN39_INTERNAL_35ea27b7_4_k_cu_fd5e8b59_35854cuda3std3__45__cpo5beginE - _ZN39_INTERNAL_35ea27b7_4_k_cu_fd5e8b59_35854cuda3std6ranges3__45__cpo9iter_moveE)
_ZN39_INTERNAL_35ea27b7_4_k_cu_fd5e8b59_35854cuda3std6ranges3__45__cpo9iter_moveE:
	.zero		1
	.type		_ZN39_INTERNAL_35ea27b7_4_k_cu_fd5e8b59_35854cuda3std3__45__cpo5beginE,@object
	.size		_ZN39_INTERNAL_35ea27b7_4_k_cu_fd5e8b59_35854cuda3std3__45__cpo5beginE,(_ZN39_INTERNAL_35ea27b7_4_k_cu_fd5e8b59_35854cuda3std3__441_GLOBAL__N__35ea27b7_4_k_cu_fd5e8b59_35856ignoreE - _ZN39_INTERNAL_35ea27b7_4_k_cu_fd5e8b59_35854cuda3std3__45__cpo5beginE)
_ZN39_INTERNAL_35ea27b7_4_k_cu_fd5e8b59_35854cuda3std3__45__cpo5beginE:
	.zero		1
	.type		_ZN39_INTERNAL_35ea27b7_4_k_cu_fd5e8b59_35854cuda3std3__441_GLOBAL__N__35ea27b7_4_k_cu_fd5e8b59_35856ignoreE,@object
	.size		_ZN39_INTERNAL_35ea27b7_4_k_cu_fd5e8b59_35854cuda3std3__441_GLOBAL__N__35ea27b7_4_k_cu_fd5e8b59_35856ignoreE,(_ZN39_INTERNAL_35ea27b7_4_k_cu_fd5e8b59_35854cute7productE - _ZN39_INTERNAL_35ea27b7_4_k_cu_fd5e8b59_35854cuda3std3__441_GLOBAL__N__35ea27b7_4_k_cu_fd5e8b59_35856ignoreE)
_ZN39_INTERNAL_35ea27b7_4_k_cu_fd5e8b59_35854cuda3std3__441_GLOBAL__N__35ea27b7_4_k_cu_fd5e8b59_35856ignoreE:
	.zero		1
	.type		_ZN39_INTERNAL_35ea27b7_4_k_cu_fd5e8b59_35854cute7productE,@object
	.size		_ZN39_INTERNAL_35ea27b7_4_k_cu_fd5e8b59_35854cute7productE,(_ZN39_INTERNAL_35ea27b7_4_k_cu_fd5e8b59_35854cuda3std3__45__cpo3endE - _ZN39_INTERNAL_35ea27b7_4_k_cu_fd5e8b59_35854cute7productE)
_ZN39_INTERNAL_35ea27b7_4_k_cu_fd5e8b59_35854cute7productE:
	.zero		1
	.type		_ZN39_INTERNAL_35ea27b7_4_k_cu_fd5e8b59_35854cuda3std3__45__cpo3endE,@object
	.size		_ZN39_INTERNAL_35ea27b7_4_k_cu_fd5e8b59_35854cuda3std3__45__cpo3endE,(_ZN39_INTERNAL_35ea27b7_4_k_cu_fd5e8b59_35854cuda3std3__419piecewise_constructE - _ZN39_INTERNAL_35ea27b7_4_k_cu_fd5e8b59_35854cuda3std3__45__cpo3endE)
_ZN39_INTERNAL_35ea27b7_4_k_cu_fd5e8b59_35854cuda3std3__45__cpo3endE:
	.zero		1
	.type		_ZN39_INTERNAL_35ea27b7_4_k_cu_fd5e8b59_35854cuda3std3__419piecewise_constructE,@object
	.size		_ZN39_INTERNAL_35ea27b7_4_k_cu_fd5e8b59_35854cuda3std3__419piecewise_constructE,(_ZN39_INTERNAL_35ea27b7_4_k_cu_fd5e8b59_35854cuda3std3__45__cpo4cendE - _ZN39_INTERNAL_35ea27b7_4_k_cu_fd5e8b59_35854cuda3std3__419piecewise_constructE)
_ZN39_INTERNAL_35ea27b7_4_k_cu_fd5e8b59_35854cuda3std3__419piecewise_constructE:
	.zero		1
	.type		_ZN39_INTERNAL_35ea27b7_4_k_cu_fd5e8b59_35854cuda3std3__45__cpo4cendE,@object
	.size		_ZN39_INTERNAL_35ea27b7_4_k_cu_fd5e8b59_35854cuda3std3__45__cpo4cendE,(_ZN39_INTERNAL_35ea27b7_4_k_cu_fd5e8b59_35854cuda3std6ranges3__45__cpo4swapE - _ZN39_INTERNAL_35ea27b7_4_k_cu_fd5e8b59_35854cuda3std3__45__cpo4cendE)
_ZN39_INTERNAL_35ea27b7_4_k_cu_fd5e8b59_35854cuda3std3__45__cpo4cendE:
	.zero		1
	.type		_ZN39_INTERNAL_35ea27b7_4_k_cu_fd5e8b59_35854cuda3std6ranges3__45__cpo4swapE,@object
	.size		_ZN39_INTERNAL_35ea27b7_4_k_cu_fd5e8b59_35854cuda3std6ranges3__45__cpo4swapE,(.L_9 - _ZN39_INTERNAL_35ea27b7_4_k_cu_fd5e8b59_35854cuda3std6ranges3__45__cpo4swapE)
_ZN39_INTERNAL_35ea27b7_4_k_cu_fd5e8b59_35854cuda3std6ranges3__45__cpo4swapE:
	.zero		1
.L_9:


//--------------------- .nv.constant0._ZN7cutlass13device_kernelINS_4fmha6kernel28FmhaKernelTmaWarpSpecializedINS1_10collective30FmhaMainloopTmaWarpSpecializedINS_10bfloat16_tEffN4cute5tupleIJNS7_1CILi128EEESA_SA_EEENS8_IJiNS9_ILi1EEENS8_IJiiEEEEEESE_SE_NS4_14ResidualFusionEJNS2_6OptionILNS2_3TagE0ENS9_ILb1EEEEENSG_ILSH_2ESI_EEEEENS4_15FmhaFwdEpilogueIS6_fNS8_IJNS9_ILi64EEESA_SA_EEEEENS2_23PersistentTileSchedulerEJSJ_SK_EEEEEvNT_6ParamsE --------------------------
	.section	.nv.constant0._ZN7cutlass13device_kernelINS_4fmha6kernel28FmhaKernelTmaWarpSpecializedINS1_10collective30FmhaMainloopTmaWarpSpecializedINS_10bfloat16_tEffN4cute5tupleIJNS7_1CILi128EEESA_SA_EEENS8_IJiNS9_ILi1EEENS8_IJiiEEEEEESE_SE_NS4_14ResidualFusionEJNS2_6OptionILNS2_3TagE0ENS9_ILb1EEEEENSG_ILSH_2ESI_EEEEENS4_15FmhaFwdEpilogueIS6_fNS8_IJNS9_ILi64EEESA_SA_EEEEENS2_23PersistentTileSchedulerEJSJ_SK_EEEEEvNT_6ParamsE,"a",@progbits
	.sectionflags	@""
	.align	4
.nv.constant0._ZN7cutlass13device_kernelINS_4fmha6kernel28FmhaKernelTmaWarpSpecializedINS1_10collective30FmhaMainloopTmaWarpSpecializedINS_10bfloat16_tEffN4cute5tupleIJNS7_1CILi128EEESA_SA_EEENS8_IJiNS9_ILi1EEENS8_IJiiEEEEEESE_SE_NS4_14ResidualFusionEJNS2_6OptionILNS2_3TagE0ENS9_ILb1EEEEENSG_ILSH_2ESI_EEEEENS4_15FmhaFwdEpilogueIS6_fNS8_IJNS9_ILi64EEESA_SA_EEEEENS2_23PersistentTileSchedulerEJSJ_SK_EEEEEvNT_6ParamsE:
	.zero		2688


//--------------------- SYMBOLS --------------------------

	.type		.nv.reservedSmem.offset0,@object
	.size		.nv.reservedSmem.offset0,0x4
	.type		__assertfail,@function
